	.target	sm_90a

	.elftype	@"ET_EXEC"


//--------------------- .note.nv.tkinfo           --------------------------
	.section	.note.nv.tkinfo,"",@"SHT_NOTE"
	.sectionflags	@"SHF_NOTE_NV_TKINFO"
	.tkinfo
        /*0018*/ 	.word	0x00000002
        /*0030*/ 	.string	""
        /*0030*/ 	.string	"ptxas"
        /*0030*/ 	.string	"Cuda compilation tools, release 13.0, V13.0.88"
        /*0030*/ 	.string	"Build cuda_13.0.r13.0/compiler.36424714_0"
        /*0030*/ 	.string	"-arch sm_90a -m 64 "



//--------------------- .note.nv.cuinfo           --------------------------
	.section	.note.nv.cuinfo,"",@"SHT_NOTE"
	.sectionflags	@"SHF_NOTE_NV_CUINFO"
        /*0018*/ 	.short	0x0002
        /*001a*/ 	.short	0x005a
        /*001c*/ 	.short	0x0082
	.zero		2


//--------------------- .nv.info                  --------------------------
	.section	.nv.info,"",@"SHT_CUDA_INFO"
	.align	4


	//----- nvinfo : EIATTR_REGCOUNT
	.align		4
        /*0000*/ 	.byte	0x04, 0x2f
        /*0002*/ 	.short	(.L_12 - .L_11)
	.align		4
.L_11:
        /*0004*/ 	.word	index@(_ZN7cutlass13device_kernelINS_4gemm6kernel13GemmUniversalIN4cute5tupleIJiiiiEEENS1_10collective13CollectiveMmaINS1_37MainloopSm90TmaGmmaWarpSpecializedFP8ILi23ENS5_IJNS4_1CILi2EEENSA_ILi1EEESC_EEENS1_35KernelTmaWarpSpecializedCooperativeEEENS5_IJNSA_ILi256EEENSA_ILi48EEENSA_ILi32EEEEEENS_12float_e4m3_tENS5_IJlSC_lEEESK_SL_NS4_8TiledMMAINS4_8MMA_AtomIJNS4_4SM904GMMA30MMA_64x16x32_F32E4M3E4M3_SS_TNILNSP_7ScaleInE1ELSR_1EEEEEENS4_6LayoutISD_NS5_IJSC_NSA_ILi0EEESV_EEEEENS5_IJNS4_10UnderscoreESY_SY_EEEEENS4_13SM90_TMA_LOADENS4_14ComposedLayoutINS4_7SwizzleILi1ELi4ELi3EEENS4_18smem_ptr_flag_bitsILi8EEENSU_INS5_IJNSA_ILi8EEESI_EEENS5_IJSI_SC_EEEEEEEvNS4_8identityENS4_23SM90_TMA_LOAD_MULTICASTES1B_vS1C_EENS_8epilogue10collective6detail29Sm90TmaWarpSpecializedAdapterINS1G_15DefaultEpilogueISK_SL_SL_NS1F_6thread17LinearCombinationISK_Li1EffLNS1K_9ScaleType4KindE0ELNS_15FloatRoundStyleE2ESK_EENS1_15EpilogueDefaultEEEEEvvEEEEvNT_6ParamsE)
        /*0008*/ 	.word	0x000000a8


	//----- nvinfo : EIATTR_FRAME_SIZE
	.align		4
.L_12:
        /*000c*/ 	.byte	0x04, 0x11
        /*000e*/ 	.short	(.L_14 - .L_13)
	.align		4
.L_13:
        /*0010*/ 	.word	index@(_ZN7cutlass13device_kernelINS_4gemm6kernel13GemmUniversalIN4cute5tupleIJiiiiEEENS1_10collective13CollectiveMmaINS1_37MainloopSm90TmaGmmaWarpSpecializedFP8ILi23ENS5_IJNS4_1CILi2EEENSA_ILi1EEESC_EEENS1_35KernelTmaWarpSpecializedCooperativeEEENS5_IJNSA_ILi256EEENSA_ILi48EEENSA_ILi32EEEEEENS_12float_e4m3_tENS5_IJlSC_lEEESK_SL_NS4_8TiledMMAINS4_8MMA_AtomIJNS4_4SM904GMMA30MMA_64x16x32_F32E4M3E4M3_SS_TNILNSP_7ScaleInE1ELSR_1EEEEEENS4_6LayoutISD_NS5_IJSC_NSA_ILi0EEESV_EEEEENS5_IJNS4_10UnderscoreESY_SY_EEEEENS4_13SM90_TMA_LOADENS4_14ComposedLayoutINS4_7SwizzleILi1ELi4ELi3EEENS4_18smem_ptr_flag_bitsILi8EEENSU_INS5_IJNSA_ILi8EEESI_EEENS5_IJSI_SC_EEEEEEEvNS4_8identityENS4_23SM90_TMA_LOAD_MULTICASTES1B_vS1C_EENS_8epilogue10collective6detail29Sm90TmaWarpSpecializedAdapterINS1G_15DefaultEpilogueISK_SL_SL_NS1F_6thread17LinearCombinationISK_Li1EffLNS1K_9ScaleType4KindE0ELNS_15FloatRoundStyleE2ESK_EENS1_15EpilogueDefaultEEEEEvvEEEEvNT_6ParamsE)
        /*0014*/ 	.word	0x00000000


	//----- nvinfo : EIATTR_MIN_STACK_SIZE
	.align		4
.L_14:
        /*0018*/ 	.byte	0x04, 0x12
        /*001a*/ 	.short	(.L_16 - .L_15)
	.align		4
.L_15:
        /*001c*/ 	.word	index@(_ZN7cutlass13device_kernelINS_4gemm6kernel13GemmUniversalIN4cute5tupleIJiiiiEEENS1_10collective13CollectiveMmaINS1_37MainloopSm90TmaGmmaWarpSpecializedFP8ILi23ENS5_IJNS4_1CILi2EEENSA_ILi1EEESC_EEENS1_35KernelTmaWarpSpecializedCooperativeEEENS5_IJNSA_ILi256EEENSA_ILi48EEENSA_ILi32EEEEEENS_12float_e4m3_tENS5_IJlSC_lEEESK_SL_NS4_8TiledMMAINS4_8MMA_AtomIJNS4_4SM904GMMA30MMA_64x16x32_F32E4M3E4M3_SS_TNILNSP_7ScaleInE1ELSR_1EEEEEENS4_6LayoutISD_NS5_IJSC_NSA_ILi0EEESV_EEEEENS5_IJNS4_10UnderscoreESY_SY_EEEEENS4_13SM90_TMA_LOADENS4_14ComposedLayoutINS4_7SwizzleILi1ELi4ELi3EEENS4_18smem_ptr_flag_bitsILi8EEENSU_INS5_IJNSA_ILi8EEESI_EEENS5_IJSI_SC_EEEEEEEvNS4_8identityENS4_23SM90_TMA_LOAD_MULTICASTES1B_vS1C_EENS_8epilogue10collective6detail29Sm90TmaWarpSpecializedAdapterINS1G_15DefaultEpilogueISK_SL_SL_NS1F_6thread17LinearCombinationISK_Li1EffLNS1K_9ScaleType4KindE0ELNS_15FloatRoundStyleE2ESK_EENS1_15EpilogueDefaultEEEEEvvEEEEvNT_6ParamsE)
        /*0020*/ 	.word	0x00000000
.L_16:


//--------------------- .nv.compat                --------------------------
	.section	.nv.compat,"",@"SHT_CUDA_COMPAT_INFO"
	.align	4
        /*0000*/ 	.byte	0x02, 0x09, 0x01, 0x00, 0x02, 0x02, 0x04, 0x00, 0x02, 0x05, 0x05, 0x00, 0x03, 0x07, 0x01, 0x01
        /*0010*/ 	.byte	0x02, 0x03, 0x01, 0x00, 0x02, 0x06, 0x01, 0x00, 0x04, 0x0b, 0x08, 0x00, 0x00, 0x00, 0x00, 0x00
        /*0020*/ 	.byte	0x00, 0x00, 0x00, 0x00


//--------------------- .nv.info._ZN7cutlass13device_kernelINS_4gemm6kernel13GemmUniversalIN4cute5tupleIJiiiiEEENS1_10collective13CollectiveMmaINS1_37MainloopSm90TmaGmmaWarpSpecializedFP8ILi23ENS5_IJNS4_1CILi2EEENSA_ILi1EEESC_EEENS1_35KernelTmaWarpSpecializedCooperativeEEENS5_IJNSA_ILi256EEENSA_ILi48EEENSA_ILi32EEEEEENS_12float_e4m3_tENS5_IJlSC_lEEESK_SL_NS4_8TiledMMAINS4_8MMA_AtomIJNS4_4SM904GMMA30MMA_64x16x32_F32E4M3E4M3_SS_TNILNSP_7ScaleInE1ELSR_1EEEEEENS4_6LayoutISD_NS5_IJSC_NSA_ILi0EEESV_EEEEENS5_IJNS4_10UnderscoreESY_SY_EEEEENS4_13SM90_TMA_LOADENS4_14ComposedLayoutINS4_7SwizzleILi1ELi4ELi3EEENS4_18smem_ptr_flag_bitsILi8EEENSU_INS5_IJNSA_ILi8EEESI_EEENS5_IJSI_SC_EEEEEEEvNS4_8identityENS4_23SM90_TMA_LOAD_MULTICASTES1B_vS1C_EENS_8epilogue10collective6detail29Sm90TmaWarpSpecializedAdapterINS1G_15DefaultEpilogueISK_SL_SL_NS1F_6thread17LinearCombinationISK_Li1EffLNS1K_9ScaleType4KindE0ELNS_15FloatRoundStyleE2ESK_EENS1_15EpilogueDefaultEEEEEvvEEEEvNT_6ParamsE --------------------------
	.section	.nv.info._ZN7cutlass13device_kernelINS_4gemm6kernel13GemmUniversalIN4cute5tupleIJiiiiEEENS1_10collective13CollectiveMmaINS1_37MainloopSm90TmaGmmaWarpSpecializedFP8ILi23ENS5_IJNS4_1CILi2EEENSA_ILi1EEESC_EEENS1_35KernelTmaWarpSpecializedCooperativeEEENS5_IJNSA_ILi256EEENSA_ILi48EEENSA_ILi32EEEEEENS_12float_e4m3_tENS5_IJlSC_lEEESK_SL_NS4_8TiledMMAINS4_8MMA_AtomIJNS4_4SM904GMMA30MMA_64x16x32_F32E4M3E4M3_SS_TNILNSP_7ScaleInE1ELSR_1EEEEEENS4_6LayoutISD_NS5_IJSC_NSA_ILi0EEESV_EEEEENS5_IJNS4_10UnderscoreESY_SY_EEEEENS4_13SM90_TMA_LOADENS4_14ComposedLayoutINS4_7SwizzleILi1ELi4ELi3EEENS4_18smem_ptr_flag_bitsILi8EEENSU_INS5_IJNSA_ILi8EEESI_EEENS5_IJSI_SC_EEEEEEEvNS4_8identityENS4_23SM90_TMA_LOAD_MULTICASTES1B_vS1C_EENS_8epilogue10collective6detail29Sm90TmaWarpSpecializedAdapterINS1G_15DefaultEpilogueISK_SL_SL_NS1F_6thread17LinearCombinationISK_Li1EffLNS1K_9ScaleType4KindE0ELNS_15FloatRoundStyleE2ESK_EENS1_15EpilogueDefaultEEEEEvvEEEEvNT_6ParamsE,"",@"SHT_CUDA_INFO"
	.sectionflags	@""
	.align	4


	//----- nvinfo : EIATTR_CUDA_API_VERSION
	.align		4
        /*0000*/ 	.byte	0x04, 0x37
        /*0002*/ 	.short	(.L_18 - .L_17)
.L_17:
        /*0004*/ 	.word	0x00000082


	//----- nvinfo : EIATTR_KPARAM_INFO
	.align		4
.L_18:
        /*0008*/ 	.byte	0x04, 0x17
        /*000a*/ 	.short	(.L_20 - .L_19)
.L_19:
        /*000c*/ 	.word	0x00000000
        /*0010*/ 	.short	0x0000
        /*0012*/ 	.short	0x0070
        /*0014*/ 	.byte	0x00, 0xf0, 0x01, 0x10


	//----- nvinfo : EIATTR_SPARSE_MMA_MASK
	.align		4
.L_20:
        /*0018*/ 	.byte	0x03, 0x50
        /*001a*/ 	.short	0x0000


	//----- nvinfo : EIATTR_MAXREG_COUNT
	.align		4
        /*001c*/ 	.byte	0x03, 0x1b
        /*001e*/ 	.short	0x00a8


	//----- nvinfo : EIATTR_NUM_BARRIERS
	.align		4
        /*0020*/ 	.byte	0x02, 0x4c
        /*0022*/ 	.byte	0x01
	.zero		1


	//----- nvinfo : EIATTR_MERCURY_ISA_VERSION
	.align		4
        /*0024*/ 	.byte	0x03, 0x5f
        /*0026*/ 	.short	0x0101


	//----- nvinfo : EIATTR_INT_WARP_WIDE_INSTR_OFFSETS
	.align		4
        /*0028*/ 	.byte	0x04, 0x31
        /*002a*/ 	.short	(.L_22 - .L_21)


	//   ....[0]....
.L_21:
        /*002c*/ 	.word	0x00000730


	//   ....[1]....
        /*0030*/ 	.word	0x00000760


	//   ....[2]....
        /*0034*/ 	.word	0x00000910


	//----- nvinfo : EIATTR_COOP_GROUP_MASK_REGIDS
	.align		4
.L_22:
        /*0038*/ 	.byte	0x04, 0x29
        /*003a*/ 	.short	(.L_24 - .L_23)


	//   ....[0]....
.L_23:
        /*003c*/ 	.word	0xffffffff


	//   ....[1]....
        /*0040*/ 	.word	0xffffffff


	//   ....[2]....
        /*0044*/ 	.word	0xffffffff


	//   ....[3]....
        /*0048*/ 	.word	0xffffffff


	//   ....[4]....
        /*004c*/ 	.word	0xffffffff


	//   ....[5]....
        /*0050*/ 	.word	0xffffffff


	//----- nvinfo : EIATTR_COOP_GROUP_INSTR_OFFSETS
	.align		4
.L_24:
        /*0054*/ 	.byte	0x04, 0x28
        /*0056*/ 	.short	(.L_26 - .L_25)


	//   ....[0]....
.L_25:
        /*0058*/ 	.word	0x00000060


	//   ....[1]....
        /*005c*/ 	.word	0x00000070


	//   ....[2]....
        /*0060*/ 	.word	0x00000130


	//   ....[3]....
        /*0064*/ 	.word	0x00000560


	//   ....[4]....
        /*0068*/ 	.word	0x00000a80


	//   ....[5]....
        /*006c*/ 	.word	0x00001500


	//----- nvinfo : EIATTR_REG_RECONFIG
	.align		4
.L_26:
        /*0070*/ 	.byte	0x01, 0x54
	.zero		2


	//----- nvinfo : EIATTR_MBARRIER_INSTR_OFFSETS
	.align		4
        /*0074*/ 	.byte	0x04, 0x39
        /*0076*/ 	.short	(.L_28 - .L_27)


	//   ....[0]....
.L_27:
        /*0078*/ 	.word	0x00000250
        /*007c*/ 	.word	0x000000ff
        /*0080*/ 	.word	0x00000000
        /*0084*/ 	.short	0x0100
        /*0086*/ 	.byte	0x08
	.zero		1


	//   ....[1]....
        /*0088*/ 	.word	0x00000260
        /*008c*/ 	.word	0x000000ff
        /*0090*/ 	.word	0x000000b8
        /*0094*/ 	.short	0x0100
        /*0096*/ 	.byte	0x08
	.zero		1


	//   ....[2]....
        /*0098*/ 	.word	0x00000270
        /*009c*/ 	.word	0x000000ff
        /*00a0*/ 	.word	0x00000008
        /*00a4*/ 	.short	0x0100
        /*00a6*/ 	.byte	0x08
	.zero		1


	//   ....[3]....
        /*00a8*/ 	.word	0x00000280
        /*00ac*/ 	.word	0x000000ff
        /*00b0*/ 	.word	0x000000c0
        /*00b4*/ 	.short	0x0100
        /*00b6*/ 	.byte	0x08
	.zero		1


	//   ....[4]....
        /*00b8*/ 	.word	0x00000290
        /*00bc*/ 	.word	0x000000ff
        /*00c0*/ 	.word	0x00000010
        /*00c4*/ 	.short	0x0100
        /*00c6*/ 	.byte	0x08
	.zero		1


	//   ....[5]....
        /*00c8*/ 	.word	0x000002a0
        /*00cc*/ 	.word	0x000000ff
        /*00d0*/ 	.word	0x000000c8
        /*00d4*/ 	.short	0x0100
        /*00d6*/ 	.byte	0x08
	.zero		1


	//   ....[6]....
        /*00d8*/ 	.word	0x000002b0
        /*00dc*/ 	.word	0x000000ff
        /*00e0*/ 	.word	0x00000018
        /*00e4*/ 	.short	0x0100
        /*00e6*/ 	.byte	0x08
	.zero		1


	//   ....[7]....
        /*00e8*/ 	.word	0x000002c0
        /*00ec*/ 	.word	0x000000ff
        /*00f0*/ 	.word	0x000000d0
        /*00f4*/ 	.short	0x0100
        /*00f6*/ 	.byte	0x08
	.zero		1


	//   ....[8]....
        /*00f8*/ 	.word	0x000002d0
        /*00fc*/ 	.word	0x000000ff
        /*0100*/ 	.word	0x00000020
        /*0104*/ 	.short	0x0100
        /*0106*/ 	.byte	0x08
	.zero		1


	//   ....[9]....
        /*0108*/ 	.word	0x000002e0
        /*010c*/ 	.word	0x000000ff
        /*0110*/ 	.word	0x000000d8
        /*0114*/ 	.short	0x0100
        /*0116*/ 	.byte	0x08
	.zero		1


	//   ....[10]....
        /*0118*/ 	.word	0x000002f0
        /*011c*/ 	.word	0x000000ff
        /*0120*/ 	.word	0x00000028
        /*0124*/ 	.short	0x0100
        /*0126*/ 	.byte	0x08
	.zero		1


	//   ....[11]....
        /*0128*/ 	.word	0x00000300
        /*012c*/ 	.word	0x000000ff
        /*0130*/ 	.word	0x000000e0
        /*0134*/ 	.short	0x0100
        /*0136*/ 	.byte	0x08
	.zero		1


	//   ....[12]....
        /*0138*/ 	.word	0x00000310
        /*013c*/ 	.word	0x000000ff
        /*0140*/ 	.word	0x00000030
        /*0144*/ 	.short	0x0100
        /*0146*/ 	.byte	0x08
	.zero		1


	//   ....[13]....
        /*0148*/ 	.word	0x00000320
        /*014c*/ 	.word	0x000000ff
        /*0150*/ 	.word	0x000000e8
        /*0154*/ 	.short	0x0100
        /*0156*/ 	.byte	0x08
	.zero		1


	//   ....[14]....
        /*0158*/ 	.word	0x00000330
        /*015c*/ 	.word	0x000000ff
        /*0160*/ 	.word	0x00000038
        /*0164*/ 	.short	0x0100
        /*0166*/ 	.byte	0x08
	.zero		1


	//   ....[15]....
        /*0168*/ 	.word	0x00000340
        /*016c*/ 	.word	0x000000ff
        /*0170*/ 	.word	0x000000f0
        /*0174*/ 	.short	0x0100
        /*0176*/ 	.byte	0x08
	.zero		1


	//   ....[16]....
        /*0178*/ 	.word	0x00000350
        /*017c*/ 	.word	0x000000ff
        /*0180*/ 	.word	0x00000040
        /*0184*/ 	.short	0x0100
        /*0186*/ 	.byte	0x08
	.zero		1


	//   ....[17]....
        /*0188*/ 	.word	0x00000360
        /*018c*/ 	.word	0x000000ff
        /*0190*/ 	.word	0x000000f8
        /*0194*/ 	.short	0x0100
        /*0196*/ 	.byte	0x08
	.zero		1


	//   ....[18]....
        /*0198*/ 	.word	0x00000370
        /*019c*/ 	.word	0x000000ff
        /*01a0*/ 	.word	0x00000048
        /*01a4*/ 	.short	0x0100
        /*01a6*/ 	.byte	0x08
	.zero		1


	//   ....[19]....
        /*01a8*/ 	.word	0x00000380
        /*01ac*/ 	.word	0x000000ff
        /*01b0*/ 	.word	0x00000100
        /*01b4*/ 	.short	0x0100
        /*01b6*/ 	.byte	0x08
	.zero		1


	//   ....[20]....
        /*01b8*/ 	.word	0x00000390
        /*01bc*/ 	.word	0x000000ff
        /*01c0*/ 	.word	0x00000050
        /*01c4*/ 	.short	0x0100
        /*01c6*/ 	.byte	0x08
	.zero		1


	//   ....[21]....
        /*01c8*/ 	.word	0x000003a0
        /*01cc*/ 	.word	0x000000ff
        /*01d0*/ 	.word	0x00000108
        /*01d4*/ 	.short	0x0100
        /*01d6*/ 	.byte	0x08
	.zero		1


	//   ....[22]....
        /*01d8*/ 	.word	0x000003b0
        /*01dc*/ 	.word	0x000000ff
        /*01e0*/ 	.word	0x00000058
        /*01e4*/ 	.short	0x0100
        /*01e6*/ 	.byte	0x08
	.zero		1


	//   ....[23]....
        /*01e8*/ 	.word	0x000003c0
        /*01ec*/ 	.word	0x000000ff
        /*01f0*/ 	.word	0x00000110
        /*01f4*/ 	.short	0x0100
        /*01f6*/ 	.byte	0x08
	.zero		1


	//   ....[24]....
        /*01f8*/ 	.word	0x000003d0
        /*01fc*/ 	.word	0x000000ff
        /*0200*/ 	.word	0x00000060
        /*0204*/ 	.short	0x0100
        /*0206*/ 	.byte	0x08
	.zero		1


	//   ....[25]....
        /*0208*/ 	.word	0x000003e0
        /*020c*/ 	.word	0x000000ff
        /*0210*/ 	.word	0x00000118
        /*0214*/ 	.short	0x0100
        /*0216*/ 	.byte	0x08
	.zero		1


	//   ....[26]....
        /*0218*/ 	.word	0x000003f0
        /*021c*/ 	.word	0x000000ff
        /*0220*/ 	.word	0x00000068
        /*0224*/ 	.short	0x0100
        /*0226*/ 	.byte	0x08
	.zero		1


	//   ....[27]....
        /*0228*/ 	.word	0x00000400
        /*022c*/ 	.word	0x000000ff
        /*0230*/ 	.word	0x00000120
        /*0234*/ 	.short	0x0100
        /*0236*/ 	.byte	0x08
	.zero		1


	//   ....[28]....
        /*0238*/ 	.word	0x00000410
        /*023c*/ 	.word	0x000000ff
        /*0240*/ 	.word	0x00000070
        /*0244*/ 	.short	0x0100
        /*0246*/ 	.byte	0x08
	.zero		1


	//   ....[29]....
        /*0248*/ 	.word	0x00000420
        /*024c*/ 	.word	0x000000ff
        /*0250*/ 	.word	0x00000128
        /*0254*/ 	.short	0x0100
        /*0256*/ 	.byte	0x08
	.zero		1


	//   ....[30]....
        /*0258*/ 	.word	0x00000430
        /*025c*/ 	.word	0x000000ff
        /*0260*/ 	.word	0x00000078
        /*0264*/ 	.short	0x0100
        /*0266*/ 	.byte	0x08
	.zero		1


	//   ....[31]....
        /*0268*/ 	.word	0x00000440
        /*026c*/ 	.word	0x000000ff
        /*0270*/ 	.word	0x00000130
        /*0274*/ 	.short	0x0100
        /*0276*/ 	.byte	0x08
	.zero		1


	//   ....[32]....
        /*0278*/ 	.word	0x00000450
        /*027c*/ 	.word	0x000000ff
        /*0280*/ 	.word	0x00000080
        /*0284*/ 	.short	0x0100
        /*0286*/ 	.byte	0x08
	.zero		1


	//   ....[33]....
        /*0288*/ 	.word	0x00000460
        /*028c*/ 	.word	0x000000ff
        /*0290*/ 	.word	0x00000138
        /*0294*/ 	.short	0x0100
        /*0296*/ 	.byte	0x08
	.zero		1


	//   ....[34]....
        /*0298*/ 	.word	0x00000470
        /*029c*/ 	.word	0x000000ff
        /*02a0*/ 	.word	0x00000088
        /*02a4*/ 	.short	0x0100
        /*02a6*/ 	.byte	0x08
	.zero		1


	//   ....[35]....
        /*02a8*/ 	.word	0x00000480
        /*02ac*/ 	.word	0x000000ff
        /*02b0*/ 	.word	0x00000140
        /*02b4*/ 	.short	0x0100
        /*02b6*/ 	.byte	0x08
	.zero		1


	//   ....[36]....
        /*02b8*/ 	.word	0x00000490
        /*02bc*/ 	.word	0x000000ff
        /*02c0*/ 	.word	0x00000090
        /*02c4*/ 	.short	0x0100
        /*02c6*/ 	.byte	0x08
	.zero		1


	//   ....[37]....
        /*02c8*/ 	.word	0x000004a0
        /*02cc*/ 	.word	0x000000ff
        /*02d0*/ 	.word	0x00000148
        /*02d4*/ 	.short	0x0100
        /*02d6*/ 	.byte	0x08
	.zero		1


	//   ....[38]....
        /*02d8*/ 	.word	0x000004b0
        /*02dc*/ 	.word	0x000000ff
        /*02e0*/ 	.word	0x00000098
        /*02e4*/ 	.short	0x0100
        /*02e6*/ 	.byte	0x08
	.zero		1


	//   ....[39]....
        /*02e8*/ 	.word	0x000004c0
        /*02ec*/ 	.word	0x000000ff
        /*02f0*/ 	.word	0x00000150
        /*02f4*/ 	.short	0x0100
        /*02f6*/ 	.byte	0x08
	.zero		1


	//   ....[40]....
        /*02f8*/ 	.word	0x000004d0
        /*02fc*/ 	.word	0x000000ff
        /*0300*/ 	.word	0x000000a0
        /*0304*/ 	.short	0x0100
        /*0306*/ 	.byte	0x08
	.zero		1


	//   ....[41]....
        /*0308*/ 	.word	0x000004e0
        /*030c*/ 	.word	0x000000ff
        /*0310*/ 	.word	0x00000158
        /*0314*/ 	.short	0x0100
        /*0316*/ 	.byte	0x08
	.zero		1


	//   ....[42]....
        /*0318*/ 	.word	0x000004f0
        /*031c*/ 	.word	0x000000ff
        /*0320*/ 	.word	0x000000a8
        /*0324*/ 	.short	0x0100
        /*0326*/ 	.byte	0x08
	.zero		1


	//   ....[43]....
        /*0328*/ 	.word	0x00000500
        /*032c*/ 	.word	0x000000ff
        /*0330*/ 	.word	0x00000160
        /*0334*/ 	.short	0x0100
        /*0336*/ 	.byte	0x08
	.zero		1


	//   ....[44]....
        /*0338*/ 	.word	0x00000510
        /*033c*/ 	.word	0x000000ff
        /*0340*/ 	.word	0x000000b0
        /*0344*/ 	.short	0x0100
        /*0346*/ 	.byte	0x08
	.zero		1


	//   ....[45]....
        /*0348*/ 	.word	0x00000520
        /*034c*/ 	.word	0x000000ff
        /*0350*/ 	.word	0x00000168
        /*0354*/ 	.short	0x0100
        /*0356*/ 	.byte	0x08
	.zero		1


	//   ....[46]....
        /*0358*/ 	.word	0x00000990
        /*035c*/ 	.word	0x000000ff
        /*0360*/ 	.word	0x00000180
        /*0364*/ 	.short	0x0100
        /*0366*/ 	.byte	0x06
	.zero		1


	//   ....[47]....
        /*0368*/ 	.word	0x00000a20
        /*036c*/ 	.word	0x000000ff
        /*0370*/ 	.word	0x00000188
        /*0374*/ 	.short	0x0100
        /*0376*/ 	.byte	0x06
	.zero		1


	//   ....[48]....
        /*0378*/ 	.word	0x00001920
        /*037c*/ 	.word	0x000000ff
        /*0380*/ 	.word	0x00000000
        /*0384*/ 	.short	0x010a
        /*0386*/ 	.byte	0x07
	.zero		1


	//   ....[49]....
        /*0388*/ 	.word	0x00001980
        /*038c*/ 	.word	0x000000ff
        /*0390*/ 	.word	0x00000000
        /*0394*/ 	.short	0x010a
        /*0396*/ 	.byte	0x07
	.zero		1


	//   ....[50]....
        /*0398*/ 	.word	0x00002200
        /*039c*/ 	.word	0x000000ff
        /*03a0*/ 	.word	0x00000000
        /*03a4*/ 	.short	0x010a
        /*03a6*/ 	.byte	0x0c
	.zero		1


	//   ....[51]....
        /*03a8*/ 	.word	0x00002240
        /*03ac*/ 	.word	0x000000ff
        /*03b0*/ 	.word	0x00000000
        /*03b4*/ 	.short	0x010a
        /*03b6*/ 	.byte	0x0c
	.zero		1


	//   ....[52]....
        /*03b8*/ 	.word	0x00002860
        /*03bc*/ 	.word	0x00000010
        /*03c0*/ 	.word	0x00000000
        /*03c4*/ 	.short	0x0101
        /*03c6*/ 	.byte	0x3f
	.zero		1


	//   ....[53]....
        /*03c8*/ 	.word	0x00002e00
        /*03cc*/ 	.word	0x0000000a
        /*03d0*/ 	.word	0x00000000
        /*03d4*/ 	.short	0x0101
        /*03d6*/ 	.byte	0x3f
	.zero		1


	//   ....[54]....
        /*03d8*/ 	.word	0x00007760
        /*03dc*/ 	.word	0x00000014
        /*03e0*/ 	.word	0x000000b8
        /*03e4*/ 	.short	0x010a
        /*03e6*/ 	.byte	0x3f
	.zero		1


	//   ....[55]....
        /*03e8*/ 	.word	0x00007ae0
        /*03ec*/ 	.word	0x00000008
        /*03f0*/ 	.word	0x00000188
        /*03f4*/ 	.short	0x0101
        /*03f6*/ 	.byte	0x3f
	.zero		1


	//   ....[56]....
        /*03f8*/ 	.word	0x00008200
        /*03fc*/ 	.word	0x00000006
        /*0400*/ 	.word	0x00000000
        /*0404*/ 	.short	0x010a
        /*0406*/ 	.byte	0x3f
	.zero		1


	//   ....[57]....
        /*0408*/ 	.word	0x00008280
        /*040c*/ 	.word	0x00000007
        /*0410*/ 	.word	0x00000000
        /*0414*/ 	.short	0x010a
        /*0416*/ 	.byte	0x3f
	.zero		1


	//   ....[58]....
        /*0418*/ 	.word	0x00008310
        /*041c*/ 	.word	0x00000006
        /*0420*/ 	.word	0x00000000
        /*0424*/ 	.short	0x010a
        /*0426*/ 	.byte	0x3f
	.zero		1


	//   ....[59]....
        /*0428*/ 	.word	0x000083a0
        /*042c*/ 	.word	0x00000009
        /*0430*/ 	.word	0x00000000
        /*0434*/ 	.short	0x010a
        /*0436*/ 	.byte	0x3f
	.zero		1


	//   ....[60]....
        /*0438*/ 	.word	0x00008430
        /*043c*/ 	.word	0x00000006
        /*0440*/ 	.word	0x00000000
        /*0444*/ 	.short	0x010a
        /*0446*/ 	.byte	0x3f
	.zero		1


	//   ....[61]....
        /*0448*/ 	.word	0x000084c0
        /*044c*/ 	.word	0x00000009
        /*0450*/ 	.word	0x00000000
        /*0454*/ 	.short	0x010a
        /*0456*/ 	.byte	0x3f
	.zero		1


	//   ....[62]....
        /*0458*/ 	.word	0x00008550
        /*045c*/ 	.word	0x00000006
        /*0460*/ 	.word	0x00000000
        /*0464*/ 	.short	0x010a
        /*0466*/ 	.byte	0x3f
	.zero		1


	//   ....[63]....
        /*0468*/ 	.word	0x000085e0
        /*046c*/ 	.word	0x00000009
        /*0470*/ 	.word	0x00000000
        /*0474*/ 	.short	0x010a
        /*0476*/ 	.byte	0x3f
	.zero		1


	//   ....[64]....
        /*0478*/ 	.word	0x00008670
        /*047c*/ 	.word	0x00000006
        /*0480*/ 	.word	0x00000000
        /*0484*/ 	.short	0x010a
        /*0486*/ 	.byte	0x3f
	.zero		1


	//   ....[65]....
        /*0488*/ 	.word	0x00008700
        /*048c*/ 	.word	0x00000009
        /*0490*/ 	.word	0x00000000
        /*0494*/ 	.short	0x010a
        /*0496*/ 	.byte	0x3f
	.zero		1


	//   ....[66]....
        /*0498*/ 	.word	0x00008790
        /*049c*/ 	.word	0x00000006
        /*04a0*/ 	.word	0x00000000
        /*04a4*/ 	.short	0x010a
        /*04a6*/ 	.byte	0x3f
	.zero		1


	//   ....[67]....
        /*04a8*/ 	.word	0x00008820
        /*04ac*/ 	.word	0x00000009
        /*04b0*/ 	.word	0x00000000
        /*04b4*/ 	.short	0x010a
        /*04b6*/ 	.byte	0x3f
	.zero		1


	//   ....[68]....
        /*04b8*/ 	.word	0x000088b0
        /*04bc*/ 	.word	0x00000006
        /*04c0*/ 	.word	0x00000000
        /*04c4*/ 	.short	0x010a
        /*04c6*/ 	.byte	0x3f
	.zero		1


	//   ....[69]....
        /*04c8*/ 	.word	0x00008940
        /*04cc*/ 	.word	0x00000009
        /*04d0*/ 	.word	0x00000000
        /*04d4*/ 	.short	0x010a
        /*04d6*/ 	.byte	0x3f
	.zero		1


	//   ....[70]....
        /*04d8*/ 	.word	0x000089d0
        /*04dc*/ 	.word	0x00000006
        /*04e0*/ 	.word	0x00000000
        /*04e4*/ 	.short	0x010a
        /*04e6*/ 	.byte	0x3f
	.zero		1


	//   ....[71]....
        /*04e8*/ 	.word	0x00008a60
        /*04ec*/ 	.word	0x00000009
        /*04f0*/ 	.word	0x00000000
        /*04f4*/ 	.short	0x010a
        /*04f6*/ 	.byte	0x3f
	.zero		1


	//   ....[72]....
        /*04f8*/ 	.word	0x00008af0
        /*04fc*/ 	.word	0x00000006
        /*0500*/ 	.word	0x00000000
        /*0504*/ 	.short	0x010a
        /*0506*/ 	.byte	0x3f
	.zero		1


	//   ....[73]....
        /*0508*/ 	.word	0x00008b80
        /*050c*/ 	.word	0x00000009
        /*0510*/ 	.word	0x00000000
        /*0514*/ 	.short	0x010a
        /*0516*/ 	.byte	0x3f
	.zero		1


	//   ....[74]....
        /*0518*/ 	.word	0x00008c10
        /*051c*/ 	.word	0x00000006
        /*0520*/ 	.word	0x00000000
        /*0524*/ 	.short	0x010a
        /*0526*/ 	.byte	0x3f
	.zero		1


	//   ....[75]....
        /*0528*/ 	.word	0x00008ca0
        /*052c*/ 	.word	0x00000009
        /*0530*/ 	.word	0x00000000
        /*0534*/ 	.short	0x010a
        /*0536*/ 	.byte	0x3f
	.zero		1


	//   ....[76]....
        /*0538*/ 	.word	0x00008d30
        /*053c*/ 	.word	0x0000000a
        /*0540*/ 	.word	0x00000000
        /*0544*/ 	.short	0x010a
        /*0546*/ 	.byte	0x3f
	.zero		1


	//   ....[77]....
        /*0548*/ 	.word	0x00008dc0
        /*054c*/ 	.word	0x0000000b
        /*0550*/ 	.word	0x00000000
        /*0554*/ 	.short	0x010a
        /*0556*/ 	.byte	0x3f
	.zero		1


	//   ....[78]....
        /*0558*/ 	.word	0x00008e50
        /*055c*/ 	.word	0x00000003
        /*0560*/ 	.word	0x00000000
        /*0564*/ 	.short	0x010a
        /*0566*/ 	.byte	0x3f
	.zero		1


	//   ....[79]....
        /*0568*/ 	.word	0x00008ec0
        /*056c*/ 	.word	0x0000000b
        /*0570*/ 	.word	0x00000000
        /*0574*/ 	.short	0x010a
        /*0576*/ 	.byte	0x3f
	.zero		1


	//   ....[80]....
        /*0578*/ 	.word	0x00008f20
        /*057c*/ 	.word	0x00000010
        /*0580*/ 	.word	0x00000000
        /*0584*/ 	.short	0x010a
        /*0586*/ 	.byte	0x3f
	.zero		1


	//   ....[81]....
        /*0588*/ 	.word	0x00008ff0
        /*058c*/ 	.word	0x00000014
        /*0590*/ 	.word	0x000000b8
        /*0594*/ 	.short	0x010a
        /*0596*/ 	.byte	0x3f
	.zero		1


	//   ....[82]....
        /*0598*/ 	.word	0x000090c0
        /*059c*/ 	.word	0x00000006
        /*05a0*/ 	.word	0x00000000
        /*05a4*/ 	.short	0x010a
        /*05a6*/ 	.byte	0x3f
	.zero		1


	//   ....[83]....
        /*05a8*/ 	.word	0x00009110
        /*05ac*/ 	.word	0x00000007
        /*05b0*/ 	.word	0x00000000
        /*05b4*/ 	.short	0x010a
        /*05b6*/ 	.byte	0x3f
	.zero		1


	//   ....[84]....
        /*05b8*/ 	.word	0x00009160
        /*05bc*/ 	.word	0x00000006
        /*05c0*/ 	.word	0x00000000
        /*05c4*/ 	.short	0x010a
        /*05c6*/ 	.byte	0x3f
	.zero		1


	//   ....[85]....
        /*05c8*/ 	.word	0x000091b0
        /*05cc*/ 	.word	0x00000009
        /*05d0*/ 	.word	0x00000000
        /*05d4*/ 	.short	0x010a
        /*05d6*/ 	.byte	0x3f
	.zero		1


	//   ....[86]....
        /*05d8*/ 	.word	0x00009200
        /*05dc*/ 	.word	0x00000006
        /*05e0*/ 	.word	0x00000000
        /*05e4*/ 	.short	0x010a
        /*05e6*/ 	.byte	0x3f
	.zero		1


	//   ....[87]....
        /*05e8*/ 	.word	0x00009250
        /*05ec*/ 	.word	0x00000009
        /*05f0*/ 	.word	0x00000000
        /*05f4*/ 	.short	0x010a
        /*05f6*/ 	.byte	0x3f
	.zero		1


	//   ....[88]....
        /*05f8*/ 	.word	0x000092a0
        /*05fc*/ 	.word	0x00000006
        /*0600*/ 	.word	0x00000000
        /*0604*/ 	.short	0x010a
        /*0606*/ 	.byte	0x3f
	.zero		1


	//   ....[89]....
        /*0608*/ 	.word	0x000092f0
        /*060c*/ 	.word	0x00000009
        /*0610*/ 	.word	0x00000000
        /*0614*/ 	.short	0x010a
        /*0616*/ 	.byte	0x3f
	.zero		1


	//   ....[90]....
        /*0618*/ 	.word	0x00009340
        /*061c*/ 	.word	0x00000006
        /*0620*/ 	.word	0x00000000
        /*0624*/ 	.short	0x010a
        /*0626*/ 	.byte	0x3f
	.zero		1


	//   ....[91]....
        /*0628*/ 	.word	0x00009390
        /*062c*/ 	.word	0x00000009
        /*0630*/ 	.word	0x00000000
        /*0634*/ 	.short	0x010a
        /*0636*/ 	.byte	0x3f
	.zero		1


	//   ....[92]....
        /*0638*/ 	.word	0x000093e0
        /*063c*/ 	.word	0x00000006
        /*0640*/ 	.word	0x00000000
        /*0644*/ 	.short	0x010a
        /*0646*/ 	.byte	0x3f
	.zero		1


	//   ....[93]....
        /*0648*/ 	.word	0x00009430
        /*064c*/ 	.word	0x00000009
        /*0650*/ 	.word	0x00000000
        /*0654*/ 	.short	0x010a
        /*0656*/ 	.byte	0x3f
	.zero		1


	//   ....[94]....
        /*0658*/ 	.word	0x00009480
        /*065c*/ 	.word	0x00000006
        /*0660*/ 	.word	0x00000000
        /*0664*/ 	.short	0x010a
        /*0666*/ 	.byte	0x3f
	.zero		1


	//   ....[95]....
        /*0668*/ 	.word	0x000094d0
        /*066c*/ 	.word	0x00000009
        /*0670*/ 	.word	0x00000000
        /*0674*/ 	.short	0x010a
        /*0676*/ 	.byte	0x3f
	.zero		1


	//   ....[96]....
        /*0678*/ 	.word	0x00009520
        /*067c*/ 	.word	0x00000006
        /*0680*/ 	.word	0x00000000
        /*0684*/ 	.short	0x010a
        /*0686*/ 	.byte	0x3f
	.zero		1


	//   ....[97]....
        /*0688*/ 	.word	0x00009570
        /*068c*/ 	.word	0x00000009
        /*0690*/ 	.word	0x00000000
        /*0694*/ 	.short	0x010a
        /*0696*/ 	.byte	0x3f
	.zero		1


	//   ....[98]....
        /*0698*/ 	.word	0x000095c0
        /*069c*/ 	.word	0x00000006
        /*06a0*/ 	.word	0x00000000
        /*06a4*/ 	.short	0x010a
        /*06a6*/ 	.byte	0x3f
	.zero		1


	//   ....[99]....
        /*06a8*/ 	.word	0x00009610
        /*06ac*/ 	.word	0x00000009
        /*06b0*/ 	.word	0x00000000
        /*06b4*/ 	.short	0x010a
        /*06b6*/ 	.byte	0x3f
	.zero		1


	//   ....[100]....
        /*06b8*/ 	.word	0x00009660
        /*06bc*/ 	.word	0x00000006
        /*06c0*/ 	.word	0x00000000
        /*06c4*/ 	.short	0x010a
        /*06c6*/ 	.byte	0x3f
	.zero		1


	//   ....[101]....
        /*06c8*/ 	.word	0x000096b0
        /*06cc*/ 	.word	0x00000009
        /*06d0*/ 	.word	0x00000000
        /*06d4*/ 	.short	0x010a
        /*06d6*/ 	.byte	0x3f
	.zero		1


	//   ....[102]....
        /*06d8*/ 	.word	0x00009700
        /*06dc*/ 	.word	0x0000000a
        /*06e0*/ 	.word	0x00000000
        /*06e4*/ 	.short	0x010a
        /*06e6*/ 	.byte	0x3f
	.zero		1


	//   ....[103]....
        /*06e8*/ 	.word	0x00009750
        /*06ec*/ 	.word	0x0000000b
        /*06f0*/ 	.word	0x00000000
        /*06f4*/ 	.short	0x010a
        /*06f6*/ 	.byte	0x3f
	.zero		1


	//----- nvinfo : EIATTR_NUM_MBARRIERS
	.align		4
.L_28:
        /*06f8*/ 	.byte	0x03, 0x38
        /*06fa*/ 	.short	0x0030


	//----- nvinfo : EIATTR_EXIT_INSTR_OFFSETS
	.align		4
        /*06fc*/ 	.byte	0x04, 0x1c
        /*06fe*/ 	.short	(.L_30 - .L_29)


	//   ....[0]....
.L_29:
        /*0700*/ 	.word	0x00000be0


	//   ....[1]....
        /*0704*/ 	.word	0x000013d0


	//   ....[2]....
        /*0708*/ 	.word	0x00006e90


	//   ....[3]....
        /*070c*/ 	.word	0x000073f0


	//   ....[4]....
        /*0710*/ 	.word	0x00008ea0


	//----- nvinfo : EIATTR_MAX_THREADS
	.align		4
.L_30:
        /*0714*/ 	.byte	0x04, 0x05
        /*0716*/ 	.short	(.L_32 - .L_31)
.L_31:
        /*0718*/ 	.word	0x00000180
        /*071c*/ 	.word	0x00000001
        /*0720*/ 	.word	0x00000001


	//----- nvinfo : EIATTR_CRS_STACK_SIZE
	.align		4
.L_32:
        /*0724*/ 	.byte	0x04, 0x1e
        /*0726*/ 	.short	(.L_34 - .L_33)
.L_33:
        /*0728*/ 	.word	0x00000000


	//----- nvinfo : EIATTR_CBANK_PARAM_SIZE
	.align		4
.L_34:
        /*072c*/ 	.byte	0x03, 0x19
        /*072e*/ 	.short	0x0470


	//----- nvinfo : EIATTR_PARAM_CBANK
	.align		4
        /*0730*/ 	.byte	0x04, 0x0a
        /*0732*/ 	.short	(.L_36 - .L_35)
	.align		4
.L_35:
        /*0734*/ 	.word	index@(.nv.constant0._ZN7cutlass13device_kernelINS_4gemm6kernel13GemmUniversalIN4cute5tupleIJiiiiEEENS1_10collective13CollectiveMmaINS1_37MainloopSm90TmaGmmaWarpSpecializedFP8ILi23ENS5_IJNS4_1CILi2EEENSA_ILi1EEESC_EEENS1_35KernelTmaWarpSpecializedCooperativeEEENS5_IJNSA_ILi256EEENSA_ILi48EEENSA_ILi32EEEEEENS_12float_e4m3_tENS5_IJlSC_lEEESK_SL_NS4_8TiledMMAINS4_8MMA_AtomIJNS4_4SM904GMMA30MMA_64x16x32_F32E4M3E4M3_SS_TNILNSP_7ScaleInE1ELSR_1EEEEEENS4_6LayoutISD_NS5_IJSC_NSA_ILi0EEESV_EEEEENS5_IJNS4_10UnderscoreESY_SY_EEEEENS4_13SM90_TMA_LOADENS4_14ComposedLayoutINS4_7SwizzleILi1ELi4ELi3EEENS4_18smem_ptr_flag_bitsILi8EEENSU_INS5_IJNSA_ILi8EEESI_EEENS5_IJSI_SC_EEEEEEEvNS4_8identityENS4_23SM90_TMA_LOAD_MULTICASTES1B_vS1C_EENS_8epilogue10collective6detail29Sm90TmaWarpSpecializedAdapterINS1G_15DefaultEpilogueISK_SL_SL_NS1F_6thread17LinearCombinationISK_Li1EffLNS1K_9ScaleType4KindE0ELNS_15FloatRoundStyleE2ESK_EENS1_15EpilogueDefaultEEEEEvvEEEEvNT_6ParamsE)
        /*0738*/ 	.short	0x0210
        /*073a*/ 	.short	0x0470


	//----- nvinfo : EIATTR_SW_WAR
	.align		4
.L_36:
        /*073c*/ 	.byte	0x04, 0x36
        /*073e*/ 	.short	(.L_38 - .L_37)
.L_37:
        /*0740*/ 	.word	0x00000008
.L_38:


//--------------------- .nv.callgraph             --------------------------
	.section	.nv.callgraph,"",@"SHT_CUDA_CALLGRAPH"
	.align	4
	.sectionentsize	8
	.align		4
        /*0000*/ 	.word	0x00000000
	.align		4
        /*0004*/ 	.word	0xffffffff
	.align		4
        /*0008*/ 	.word	0x00000000
	.align		4
        /*000c*/ 	.word	0xfffffffe
	.align		4
        /*0010*/ 	.word	0x00000000
	.align		4
        /*0014*/ 	.word	0xfffffffd
	.align		4
        /*0018*/ 	.word	0x00000000
	.align		4
        /*001c*/ 	.word	0xfffffffc


//--------------------- .nv.constant4             --------------------------
	.section	.nv.constant4,"a",@progbits
	.align	8
	.align		8
.nv.constant4:
        /*0000*/ 	.dword	_ZN39_INTERNAL_fdec96cd_4_k_cu_765798da_60464cuda3std3__45__cpo5beginE
	.align		8
        /*0008*/ 	.dword	_ZN39_INTERNAL_fdec96cd_4_k_cu_765798da_60464cuda3std3__45__cpo3endE
	.align		8
        /*0010*/ 	.dword	_ZN39_INTERNAL_fdec96cd_4_k_cu_765798da_60464cuda3std3__45__cpo6cbeginE
	.align		8
        /*0018*/ 	.dword	_ZN39_INTERNAL_fdec96cd_4_k_cu_765798da_60464cuda3std3__45__cpo4cendE
	.align		8
        /*0020*/ 	.dword	_ZN39_INTERNAL_fdec96cd_4_k_cu_765798da_60464cuda3std3__441_GLOBAL__N__fdec96cd_4_k_cu_765798da_60466ignoreE
	.align		8
        /*0028*/ 	.dword	_ZN39_INTERNAL_fdec96cd_4_k_cu_765798da_60464cuda3std3__419piecewise_constructE
	.align		8
        /*0030*/ 	.dword	_ZN39_INTERNAL_fdec96cd_4_k_cu_765798da_60464cuda3std3__48in_placeE
	.align		8
        /*0038*/ 	.dword	_ZN39_INTERNAL_fdec96cd_4_k_cu_765798da_60464cuda3std6ranges3__45__cpo4swapE
	.align		8
        /*0040*/ 	.dword	_ZN39_INTERNAL_fdec96cd_4_k_cu_765798da_60464cuda3std6ranges3__45__cpo9iter_moveE
	.align		8
        /*0048*/ 	.dword	_ZN39_INTERNAL_fdec96cd_4_k_cu_765798da_60464cute7productE
	.align		8
        /*0050*/ 	.dword	_ZN39_INTERNAL_fdec96cd_4_k_cu_765798da_60464cute1_E


//--------------------- .text._ZN7cutlass13device_kernelINS_4gemm6kernel13GemmUniversalIN4cute5tupleIJiiiiEEENS1_10collective13CollectiveMmaINS1_37MainloopSm90TmaGmmaWarpSpecializedFP8ILi23ENS5_IJNS4_1CILi2EEENSA_ILi1EEESC_EEENS1_35KernelTmaWarpSpecializedCooperativeEEENS5_IJNSA_ILi256EEENSA_ILi48EEENSA_ILi32EEEEEENS_12float_e4m3_tENS5_IJlSC_lEEESK_SL_NS4_8TiledMMAINS4_8MMA_AtomIJNS4_4SM904GMMA30MMA_64x16x32_F32E4M3E4M3_SS_TNILNSP_7ScaleInE1ELSR_1EEEEEENS4_6LayoutISD_NS5_IJSC_NSA_ILi0EEESV_EEEEENS5_IJNS4_10UnderscoreESY_SY_EEEEENS4_13SM90_TMA_LOADENS4_14ComposedLayoutINS4_7SwizzleILi1ELi4ELi3EEENS4_18smem_ptr_flag_bitsILi8EEENSU_INS5_IJNSA_ILi8EEESI_EEENS5_IJSI_SC_EEEEEEEvNS4_8identityENS4_23SM90_TMA_LOAD_MULTICASTES1B_vS1C_EENS_8epilogue10collective6detail29Sm90TmaWarpSpecializedAdapterINS1G_15DefaultEpilogueISK_SL_SL_NS1F_6thread17LinearCombinationISK_Li1EffLNS1K_9ScaleType4KindE0ELNS_15FloatRoundStyleE2ESK_EENS1_15EpilogueDefaultEEEEEvvEEEEvNT_6ParamsE --------------------------
	.section	.text._ZN7cutlass13device_kernelINS_4gemm6kernel13GemmUniversalIN4cute5tupleIJiiiiEEENS1_10collective13CollectiveMmaINS1_37MainloopSm90TmaGmmaWarpSpecializedFP8ILi23ENS5_IJNS4_1CILi2EEENSA_ILi1EEESC_EEENS1_35KernelTmaWarpSpecializedCooperativeEEENS5_IJNSA_ILi256EEENSA_ILi48EEENSA_ILi32EEEEEENS_12float_e4m3_tENS5_IJlSC_lEEESK_SL_NS4_8TiledMMAINS4_8MMA_AtomIJNS4_4SM904GMMA30MMA_64x16x32_F32E4M3E4M3_SS_TNILNSP_7ScaleInE1ELSR_1EEEEEENS4_6LayoutISD_NS5_IJSC_NSA_ILi0EEESV_EEEEENS5_IJNS4_10UnderscoreESY_SY_EEEEENS4_13SM90_TMA_LOADENS4_14ComposedLayoutINS4_7SwizzleILi1ELi4ELi3EEENS4_18smem_ptr_flag_bitsILi8EEENSU_INS5_IJNSA_ILi8EEESI_EEENS5_IJSI_SC_EEEEEEEvNS4_8identityENS4_23SM90_TMA_LOAD_MULTICASTES1B_vS1C_EENS_8epilogue10collective6detail29Sm90TmaWarpSpecializedAdapterINS1G_15DefaultEpilogueISK_SL_SL_NS1F_6thread17LinearCombinationISK_Li1EffLNS1K_9ScaleType4KindE0ELNS_15FloatRoundStyleE2ESK_EENS1_15EpilogueDefaultEEEEEvvEEEEvNT_6ParamsE,"ax",@progbits
	.align	128
.text._ZN7cutlass13device_kernelINS_4gemm6kernel13GemmUniversalIN4cute5tupleIJiiiiEEENS1_10collective13CollectiveMmaINS1_37MainloopSm90TmaGmmaWarpSpecializedFP8ILi23ENS5_IJNS4_1CILi2EEENSA_ILi1EEESC_EEENS1_35KernelTmaWarpSpecializedCooperativeEEENS5_IJNSA_ILi256EEENSA_ILi48EEENSA_ILi32EEEEEENS_12float_e4m3_tENS5_IJlSC_lEEESK_SL_NS4_8TiledMMAINS4_8MMA_AtomIJNS4_4SM904GMMA30MMA_64x16x32_F32E4M3E4M3_SS_TNILNSP_7ScaleInE1ELSR_1EEEEEENS4_6LayoutISD_NS5_IJSC_NSA_ILi0EEESV_EEEEENS5_IJNS4_10UnderscoreESY_SY_EEEEENS4_13SM90_TMA_LOADENS4_14ComposedLayoutINS4_7SwizzleILi1ELi4ELi3EEENS4_18smem_ptr_flag_bitsILi8EEENSU_INS5_IJNSA_ILi8EEESI_EEENS5_IJSI_SC_EEEEEEEvNS4_8identityENS4_23SM90_TMA_LOAD_MULTICASTES1B_vS1C_EENS_8epilogue10collective6detail29Sm90TmaWarpSpecializedAdapterINS1G_15DefaultEpilogueISK_SL_SL_NS1F_6thread17LinearCombinationISK_Li1EffLNS1K_9ScaleType4KindE0ELNS_15FloatRoundStyleE2ESK_EENS1_15EpilogueDefaultEEEEEvvEEEEvNT_6ParamsE:
        .type           _ZN7cutlass13device_kernelINS_4gemm6kernel13GemmUniversalIN4cute5tupleIJiiiiEEENS1_10collective13CollectiveMmaINS1_37MainloopSm90TmaGmmaWarpSpecializedFP8ILi23ENS5_IJNS4_1CILi2EEENSA_ILi1EEESC_EEENS1_35KernelTmaWarpSpecializedCooperativeEEENS5_IJNSA_ILi256EEENSA_ILi48EEENSA_ILi32EEEEEENS_12float_e4m3_tENS5_IJlSC_lEEESK_SL_NS4_8TiledMMAINS4_8MMA_AtomIJNS4_4SM904GMMA30MMA_64x16x32_F32E4M3E4M3_SS_TNILNSP_7ScaleInE1ELSR_1EEEEEENS4_6LayoutISD_NS5_IJSC_NSA_ILi0EEESV_EEEEENS5_IJNS4_10UnderscoreESY_SY_EEEEENS4_13SM90_TMA_LOADENS4_14ComposedLayoutINS4_7SwizzleILi1ELi4ELi3EEENS4_18smem_ptr_flag_bitsILi8EEENSU_INS5_IJNSA_ILi8EEESI_EEENS5_IJSI_SC_EEEEEEEvNS4_8identityENS4_23SM90_TMA_LOAD_MULTICASTES1B_vS1C_EENS_8epilogue10collective6detail29Sm90TmaWarpSpecializedAdapterINS1G_15DefaultEpilogueISK_SL_SL_NS1F_6thread17LinearCombinationISK_Li1EffLNS1K_9ScaleType4KindE0ELNS_15FloatRoundStyleE2ESK_EENS1_15EpilogueDefaultEEEEEvvEEEEvNT_6ParamsE,@function
        .size           _ZN7cutlass13device_kernelINS_4gemm6kernel13GemmUniversalIN4cute5tupleIJiiiiEEENS1_10collective13CollectiveMmaINS1_37MainloopSm90TmaGmmaWarpSpecializedFP8ILi23ENS5_IJNS4_1CILi2EEENSA_ILi1EEESC_EEENS1_35KernelTmaWarpSpecializedCooperativeEEENS5_IJNSA_ILi256EEENSA_ILi48EEENSA_ILi32EEEEEENS_12float_e4m3_tENS5_IJlSC_lEEESK_SL_NS4_8TiledMMAINS4_8MMA_AtomIJNS4_4SM904GMMA30MMA_64x16x32_F32E4M3E4M3_SS_TNILNSP_7ScaleInE1ELSR_1EEEEEENS4_6LayoutISD_NS5_IJSC_NSA_ILi0EEESV_EEEEENS5_IJNS4_10UnderscoreESY_SY_EEEEENS4_13SM90_TMA_LOADENS4_14ComposedLayoutINS4_7SwizzleILi1ELi4ELi3EEENS4_18smem_ptr_flag_bitsILi8EEENSU_INS5_IJNSA_ILi8EEESI_EEENS5_IJSI_SC_EEEEEEEvNS4_8identityENS4_23SM90_TMA_LOAD_MULTICASTES1B_vS1C_EENS_8epilogue10collective6detail29Sm90TmaWarpSpecializedAdapterINS1G_15DefaultEpilogueISK_SL_SL_NS1F_6thread17LinearCombinationISK_Li1EffLNS1K_9ScaleType4KindE0ELNS_15FloatRoundStyleE2ESK_EENS1_15EpilogueDefaultEEEEEvvEEEEvNT_6ParamsE,(.L_x_213 - _ZN7cutlass13device_kernelINS_4gemm6kernel13GemmUniversalIN4cute5tupleIJiiiiEEENS1_10collective13CollectiveMmaINS1_37MainloopSm90TmaGmmaWarpSpecializedFP8ILi23ENS5_IJNS4_1CILi2EEENSA_ILi1EEESC_EEENS1_35KernelTmaWarpSpecializedCooperativeEEENS5_IJNSA_ILi256EEENSA_ILi48EEENSA_ILi32EEEEEENS_12float_e4m3_tENS5_IJlSC_lEEESK_SL_NS4_8TiledMMAINS4_8MMA_AtomIJNS4_4SM904GMMA30MMA_64x16x32_F32E4M3E4M3_SS_TNILNSP_7ScaleInE1ELSR_1EEEEEENS4_6LayoutISD_NS5_IJSC_NSA_ILi0EEESV_EEEEENS5_IJNS4_10UnderscoreESY_SY_EEEEENS4_13SM90_TMA_LOADENS4_14ComposedLayoutINS4_7SwizzleILi1ELi4ELi3EEENS4_18smem_ptr_flag_bitsILi8EEENSU_INS5_IJNSA_ILi8EEESI_EEENS5_IJSI_SC_EEEEEEEvNS4_8identityENS4_23SM90_TMA_LOAD_MULTICASTES1B_vS1C_EENS_8epilogue10collective6detail29Sm90TmaWarpSpecializedAdapterINS1G_15DefaultEpilogueISK_SL_SL_NS1F_6thread17LinearCombinationISK_Li1EffLNS1K_9ScaleType4KindE0ELNS_15FloatRoundStyleE2ESK_EENS1_15EpilogueDefaultEEEEEvvEEEEvNT_6ParamsE)
        .other          _ZN7cutlass13device_kernelINS_4gemm6kernel13GemmUniversalIN4cute5tupleIJiiiiEEENS1_10collective13CollectiveMmaINS1_37MainloopSm90TmaGmmaWarpSpecializedFP8ILi23ENS5_IJNS4_1CILi2EEENSA_ILi1EEESC_EEENS1_35KernelTmaWarpSpecializedCooperativeEEENS5_IJNSA_ILi256EEENSA_ILi48EEENSA_ILi32EEEEEENS_12float_e4m3_tENS5_IJlSC_lEEESK_SL_NS4_8TiledMMAINS4_8MMA_AtomIJNS4_4SM904GMMA30MMA_64x16x32_F32E4M3E4M3_SS_TNILNSP_7ScaleInE1ELSR_1EEEEEENS4_6LayoutISD_NS5_IJSC_NSA_ILi0EEESV_EEEEENS5_IJNS4_10UnderscoreESY_SY_EEEEENS4_13SM90_TMA_LOADENS4_14ComposedLayoutINS4_7SwizzleILi1ELi4ELi3EEENS4_18smem_ptr_flag_bitsILi8EEENSU_INS5_IJNSA_ILi8EEESI_EEENS5_IJSI_SC_EEEEEEEvNS4_8identityENS4_23SM90_TMA_LOAD_MULTICASTES1B_vS1C_EENS_8epilogue10collective6detail29Sm90TmaWarpSpecializedAdapterINS1G_15DefaultEpilogueISK_SL_SL_NS1F_6thread17LinearCombinationISK_Li1EffLNS1K_9ScaleType4KindE0ELNS_15FloatRoundStyleE2ESK_EENS1_15EpilogueDefaultEEEEEvvEEEEvNT_6ParamsE,@"STO_CUDA_ENTRY STV_DEFAULT"
_ZN7cutlass13device_kernelINS_4gemm6kernel13GemmUniversalIN4cute5tupleIJiiiiEEENS1_10collective13CollectiveMmaINS1_37MainloopSm90TmaGmmaWarpSpecializedFP8ILi23ENS5_IJNS4_1CILi2EEENSA_ILi1EEESC_EEENS1_35KernelTmaWarpSpecializedCooperativeEEENS5_IJNSA_ILi256EEENSA_ILi48EEENSA_ILi32EEEEEENS_12float_e4m3_tENS5_IJlSC_lEEESK_SL_NS4_8TiledMMAINS4_8MMA_AtomIJNS4_4SM904GMMA30MMA_64x16x32_F32E4M3E4M3_SS_TNILNSP_7ScaleInE1ELSR_1EEEEEENS4_6LayoutISD_NS5_IJSC_NSA_ILi0EEESV_EEEEENS5_IJNS4_10UnderscoreESY_SY_EEEEENS4_13SM90_TMA_LOADENS4_14ComposedLayoutINS4_7SwizzleILi1ELi4ELi3EEENS4_18smem_ptr_flag_bitsILi8EEENSU_INS5_IJNSA_ILi8EEESI_EEENS5_IJSI_SC_EEEEEEEvNS4_8identityENS4_23SM90_TMA_LOAD_MULTICASTES1B_vS1C_EENS_8epilogue10collective6detail29Sm90TmaWarpSpecializedAdapterINS1G_15DefaultEpilogueISK_SL_SL_NS1F_6thread17LinearCombinationISK_Li1EffLNS1K_9ScaleType4KindE0ELNS_15FloatRoundStyleE2ESK_EENS1_15EpilogueDefaultEEEEEvvEEEEvNT_6ParamsE:
[----:B------:R-:W-:Y:S01]  /*0000*/  LDC R1, c[0x0][0x28] ;  /* 0x00000a00ff017b82 */ /* 0x000fe20000000800 */
[----:B------:R-:W0:Y:S01]  /*0010*/  S2R R0, SR_TID.X ;  /* 0x0000000000007919 */ /* 0x000e220000002100 */
[----:B------:R-:W-:Y:S01]  /*0020*/  ELECT P0, URZ, PT ;  /* 0x00000000003f782f */ /* 0x000fe20003800000 */
[----:B------:R-:W-:Y:S01]  /*0030*/  BSSY B0, `(.L_x_0) ;  /* 0x000000f000007945 */ /* 0x000fe20003800000 */
[--C-:B0-----:R-:W-:Y:S02]  /*0040*/  SHF.R.U32.HI R2, RZ, 0x5, R0.reuse ;  /* 0x00000005ff027819 */ /* 0x101fe40000011600 */
[----:B------:R-:W-:-:S03]  /*0050*/  SHF.R.U32.HI R3, RZ, 0x7, R0 ;  /* 0x00000007ff037819 */ /* 0x000fc60000011600 */
[----:B------:R-:W0:Y:S04]  /*0060*/  SHFL.IDX PT, R7, R2, RZ, 0x1f ;  /* 0x00001fff02077589 */ /* 0x000e2800000e0000 */
[----:B------:R-:W1:Y:S01]  /*0070*/  SHFL.IDX PT, R3, R3, RZ, 0x1f ;  /* 0x00001fff03037589 */ /* 0x000e6200000e0000 */
[----:B0-----:R-:W-:-:S13]  /*0080*/  ISETP.NE.OR P0, PT, R7, RZ, !P0 ;  /* 0x000000ff0700720c */ /* 0x001fda0004705670 */
[----:B-1----:R-:W-:Y:S05]  /*0090*/  @P0 BRA `(.L_x_1) ;  /* 0x0000000000200947 */ /* 0x002fea0003800000 */
[----:B------:R-:W-:Y:S02]  /*00a0*/  ULDC.64 UR4, c[0x0][0x198] ;  /* 0x0000660000047ab9 */ /* 0x000fe40000000a00 */
[----:B------:R-:W-:Y:S02]  /*00b0*/  UIADD3 UR6, UP0, UR4, 0xf0, URZ ;  /* 0x000000f004067890 */ /* 0x000fe4000ff1e03f */
[----:B------:R-:W-:Y:S02]  /*00c0*/  UIADD3 UR4, UP1, UR4, 0x1f0, URZ ;  /* 0x000001f004047890 */ /* 0x000fe4000ff3e03f */
[----:B------:R-:W-:Y:S02]  /*00d0*/  UIADD3.X UR7, URZ, UR5, URZ, UP0, !UPT ;  /* 0x000000053f077290 */ /* 0x000fe400087fe43f */
[----:B------:R-:W-:-:S07]  /*00e0*/  UIADD3.X UR5, URZ, UR5, URZ, UP1, !UPT ;  /* 0x000000053f057290 */ /* 0x000fce0008ffe43f */
[----:B------:R0:W-:Y:S02]  /*00f0*/  UTMACCTL.PF [UR6] ;  /* 0x00000000060079b9 */ /* 0x0001e40008040000 */
[----:B------:R0:W-:Y:S02]  /*0100*/  UTMACCTL.PF [UR4] ;  /* 0x00000000040079b9 */ /* 0x0001e40008040000 */
[----:B0-----:R-:W-:Y:S01]  /*0110*/  NOP ;  /* 0x0000000000007918 */ /* 0x001fe20000000000 */
.L_x_1:
[----:B------:R-:W-:Y:S05]  /*0120*/  BSYNC B0 ;  /* 0x0000000000007941 */ /* 0x000fea0003800000 */
.L_x_0:
[----:B------:R-:W0:Y:S02]  /*0130*/  SHFL.IDX PT, R4, R2, RZ, 0x1f ;  /* 0x00001fff02047589 */ /* 0x000e2400000e0000 */
[----:B0-----:R-:W-:-:S13]  /*0140*/  ISETP.NE.AND P0, PT, R4, RZ, PT ;  /* 0x000000ff0400720c */ /* 0x001fda0003f05270 */
[----:B------:R-:W-:Y:S05]  /*0150*/  @P0 BRA `(.L_x_2) ;  /* 0x0000000000fc0947 */ /* 0x000fea0003800000 */
[----:B------:R-:W-:Y:S01]  /*0160*/  ELECT P0, URZ, PT ;  /* 0x00000000003f782f */ /* 0x000fe20003800000 */
[----:B------:R-:W-:-:S12]  /*0170*/  BSSY B0, `(.L_x_2) ;  /* 0x000003d000007945 */ /* 0x000fd80003800000 */
[----:B------:R-:W-:Y:S05]  /*0180*/  @!P0 BRA `(.L_x_3) ;  /* 0x0000000000ec8947 */ /* 0x000fea0003800000 */
[----:B------:R-:W0:Y:S01]  /*0190*/  S2UR UR8, SR_CgaCtaId ;  /* 0x00000000000879c3 */ /* 0x000e220000008800 */
[----:B------:R-:W-:Y:S01]  /*01a0*/  UMOV UR4, 0x400 ;  /* 0x0000040000047882 */ /* 0x000fe20000000000 */
[----:B------:R-:W-:Y:S01]  /*01b0*/  UMOV UR5, 0x1 ;  /* 0x0000000100057882 */ /* 0x000fe20000000000 */
[----:B------:R-:W-:Y:S02]  /*01c0*/  UMOV UR6, 0x4 ;  /* 0x0000000400067882 */ /* 0x000fe40000000000 */
[----:B------:R-:W-:-:S04]  /*01d0*/  UIADD3 UR6, -UR6, 0x100000, URZ ;  /* 0x0010000006067890 */ /* 0x000fc8000fffe13f */
[----:B------:R-:W-:Y:S02]  /*01e0*/  USHF.L.U32 UR7, UR6, 0xb, URZ ;  /* 0x0000000b06077899 */ /* 0x000fe4000800063f */
[----:B------:R-:W-:Y:S02]  /*01f0*/  USHF.L.U32 UR6, UR6, 0x1, URZ ;  /* 0x0000000106067899 */ /* 0x000fe4000800063f */
[----:B0-----:R-:W-:Y:S02]  /*0200*/  ULEA UR8, UR8, UR4, 0x18 ;  /* 0x0000000408087291 */ /* 0x001fe4000f8ec03f */
[----:B------:R-:W-:-:S04]  /*0210*/  UIADD3 UR4, -UR5, 0x100000, URZ ;  /* 0x0010000005047890 */ /* 0x000fc8000fffe13f */
[----:B------:R-:W-:Y:S02]  /*0220*/  USHF.L.U32 UR5, UR4, 0xb, URZ ;  /* 0x0000000b04057899 */ /* 0x000fe4000800063f */
[----:B------:R-:W-:Y:S01]  /*0230*/  USHF.L.U32 UR4, UR4, 0x1, URZ ;  /* 0x0000000104047899 */ /* 0x000fe2000800063f */
[----:B------:R-:W0:Y:S11]  /*0240*/  FENCE.VIEW.ASYNC.S ;  /* 0x00000000000073c6 */ /* 0x000e360000000000 */
[----:B0-----:R0:W1:Y:S01]  /*0250*/  SYNCS.EXCH.64 URZ, [UR8], UR4 ;  /* 0x00000004083f75b2 */ /* 0x0010620008000100 */
[----:B------:R0:W2:Y:S01]  /*0260*/  SYNCS.EXCH.64 URZ, [UR8+0xb8], UR6 ;  /* 0x0000b806083f75b2 */ /* 0x0000a20008000100 */
[----:B------:R0:W3:Y:S01]  /*0270*/  SYNCS.EXCH.64 URZ, [UR8+0x8], UR4 ;  /* 0x00000804083f75b2 */ /* 0x0000e20008000100 */
[----:B------:R0:W4:Y:S01]  /*0280*/  SYNCS.EXCH.64 URZ, [UR8+0xc0], UR6 ;  /* 0x0000c006083f75b2 */ /* 0x0001220008000100 */
[----:B------:R0:W0:Y:S01]  /*0290*/  SYNCS.EXCH.64 URZ, [UR8+0x10], UR4 ;  /* 0x00001004083f75b2 */ /* 0x0000220008000100 */
        /* <DEDUP_REMOVED lines=41> */
[----:B-1234-:R-:W-:Y:S01]  /*0530*/  NOP ;  /* 0x0000000000007918 */ /* 0x01efe20000000000 */
.L_x_3:
[----:B0-----:R-:W-:Y:S05]  /*0540*/  BSYNC B0 ;  /* 0x0000000000007941 */ /* 0x001fea0003800000 */
.L_x_2:
[----:B------:R-:W-:Y:S01]  /*0550*/  SHF.R.S32.HI R5, RZ, 0x1f, R0 ;  /* 0x0000001fff057819 */ /* 0x000fe20000011400 */
[----:B------:R-:W0:Y:S01]  /*0560*/  SHFL.IDX PT, R2, R2, RZ, 0x1f ;  /* 0x00001fff02027589 */ /* 0x000e2200000e0000 */
[----:B------:R-:W1:Y:S01]  /*0570*/  S2UR UR8, SR_CTAID.X ;  /* 0x00000000000879c3 */ /* 0x000e620000002500 */
[----:B------:R-:W-:Y:S02]  /*0580*/  ELECT P0, URZ, PT ;  /* 0x00000000003f782f */ /* 0x000fe40003800000 */
[----:B------:R-:W-:Y:S01]  /*0590*/  LEA.HI R5, R5, R0, RZ, 0x7 ;  /* 0x0000000005057211 */ /* 0x000fe200078f38ff */
[----:B------:R-:W2:Y:S01]  /*05a0*/  S2R R8, SR_CTAID.Y ;  /* 0x0000000000087919 */ /* 0x000ea20000002600 */
[----:B------:R-:W-:Y:S01]  /*05b0*/  SHF.R.S32.HI R11, RZ, 0x1f, R4 ;  /* 0x0000001fff0b7819 */ /* 0x000fe20000011404 */
[----:B------:R-:W-:Y:S01]  /*05c0*/  ULDC UR4, c[0x0][0x150] ;  /* 0x0000540000047ab9 */ /* 0x000fe20000000800 */
[----:B------:R-:W-:Y:S01]  /*05d0*/  LOP3.LUT R5, R5, 0xffffff80, RZ, 0xc0, !PT ;  /* 0xffffff8005057812 */ /* 0x000fe200078ec0ff */
[----:B------:R-:W-:Y:S01]  /*05e0*/  VIADD R16, R3, 0xffffffff ;  /* 0xffffffff03107836 */ /* 0x000fe20000000000 */
[----:B------:R-:W-:Y:S01]  /*05f0*/  LEA.HI R11, R11, R4, RZ, 0x2 ;  /* 0x000000040b0b7211 */ /* 0x000fe200078f10ff */
[----:B------:R-:W3:Y:S01]  /*0600*/  LDC R12, c[0x0][0x144] ;  /* 0x00005100ff0c7b82 */ /* 0x000ee20000000800 */
[----:B------:R-:W-:Y:S01]  /*0610*/  NOP ;  /* 0x0000000000007918 */ /* 0x000fe20000000000 */
[----:B------:R-:W-:Y:S01]  /*0620*/  IMAD.IADD R6, R0, 0x1, -R5 ;  /* 0x0000000100067824 */ /* 0x000fe200078e0a05 */
[----:B------:R-:W-:Y:S01]  /*0630*/  LOP3.LUT R11, R11, 0x3ffffffc, RZ, 0xc0, !PT ;  /* 0x3ffffffc0b0b7812 */ /* 0x000fe200078ec0ff */
[----:B------:R-:W-:Y:S01]  /*0640*/  NOP ;  /* 0x0000000000007918 */ /* 0x000fe20000000000 */
[----:B------:R-:W-:-:S02]  /*0650*/  ISETP.NE.AND P3, PT, R3, RZ, PT ;  /* 0x000000ff0300720c */ /* 0x000fc40003f65270 */
[----:B------:R-:W-:Y:S01]  /*0660*/  SHF.R.S32.HI R5, RZ, 0x1f, R6 ;  /* 0x0000001fff057819 */ /* 0x000fe20000011406 */
[----:B------:R-:W-:Y:S01]  /*0670*/  IMAD.IADD R4, R4, 0x1, -R11 ;  /* 0x0000000104047824 */ /* 0x000fe200078e0a0b */
[----:B------:R-:W4:Y:S01]  /*0680*/  LDC R15, c[0x0][0x140] ;  /* 0x00005000ff0f7b82 */ /* 0x000f220000000800 */
[----:B------:R-:W-:Y:S02]  /*0690*/  ISETP.GE.U32.AND P6, PT, R16, 0x2, PT ;  /* 0x000000021000780c */ /* 0x000fe40003fc6070 */
[----:B------:R-:W-:Y:S02]  /*06a0*/  LEA.HI R5, R5, R6, RZ, 0x3 ;  /* 0x0000000605057211 */ /* 0x000fe400078f18ff */
[----:B0-----:R-:W-:Y:S02]  /*06b0*/  ISETP.NE.OR P0, PT, R2, RZ, !P0 ;  /* 0x000000ff0200720c */ /* 0x001fe40004705670 */
[--C-:B------:R-:W-:Y:S01]  /*06c0*/  SHF.R.S32.HI R2, RZ, 0x3, R5.reuse ;  /* 0x00000003ff027819 */ /* 0x100fe20000011405 */
[----:B------:R-:W0:Y:S01]  /*06d0*/  LDC R11, c[0x0][0x148] ;  /* 0x00005200ff0b7b82 */ /* 0x000e220000000800 */
[----:B------:R-:W-:-:S02]  /*06e0*/  SHF.R.S32.HI R5, RZ, 0x1f, R5 ;  /* 0x0000001fff057819 */ /* 0x000fc40000011405 */
[----:B-1----:R-:W-:Y:S02]  /*06f0*/  I2FP.F32.U32 R10, UR8 ;  /* 0x00000008000a7c45 */ /* 0x002fe40008201000 */
[----:B------:R-:W-:-:S03]  /*0700*/  LEA.HI R5, R5, R2, RZ, 0x2 ;  /* 0x0000000205057211 */ /* 0x000fc600078f10ff */
[----:B------:R-:W-:Y:S01]  /*0710*/  FMUL R10, R10, UR4 ;  /* 0x000000040a0a7c20 */ /* 0x000fe20008400000 */
[----:B------:R-:W-:Y:S01]  /*0720*/  LOP3.LUT R5, R5, 0xfffffffc, RZ, 0xc0, !PT ;  /* 0xfffffffc05057812 */ /* 0x000fe200078ec0ff */
[----:B------:R-:W-:Y:S01]  /*0730*/  VOTEU.ALL UP0, P0 ;  /* 0x00000000003f7886 */ /* 0x000fe20000000000 */
[----:B--2---:R-:W-:Y:S01]  /*0740*/  I2FP.F32.U32 R13, R8 ;  /* 0x00000008000d7245 */ /* 0x004fe20000201000 */
[----:B------:R-:W-:Y:S01]  /*0750*/  ULDC UR4, c[0x0][0x154] ;  /* 0x0000550000047ab9 */ /* 0x000fe20000000800 */
[----:B------:R-:W-:Y:S01]  /*0760*/  VOTEU.ALL UP1, P0 ;  /* 0x00000000003f7886 */ /* 0x000fe20000020000 */
[----:B------:R-:W1:Y:S01]  /*0770*/  F2I.U32.TRUNC.NTZ R10, R10 ;  /* 0x0000000a000a7305 */ /* 0x000e62000020f000 */
[----:B------:R-:W-:Y:S01]  /*0780*/  IMAD.IADD R5, R2, 0x1, -R5 ;  /* 0x0000000102057824 */ /* 0x000fe200078e0a05 */
[----:B------:R-:W2:Y:S01]  /*0790*/  @!UP0 S2UR UR7, SR_CgaCtaId ;  /* 0x00000000000789c3 */ /* 0x000ea20000008800 */
[----:B------:R-:W-:Y:S01]  /*07a0*/  FMUL R14, R13, UR4 ;  /* 0x000000040d0e7c20 */ /* 0x000fe20008400000 */
[----:B------:R-:W-:Y:S01]  /*07b0*/  UMOV UR4, 0x20 ;  /* 0x0000002000047882 */ /* 0x000fe20000000000 */
[----:B------:R-:W-:Y:S01]  /*07c0*/  IMAD R5, R4, 0x4, R5 ;  /* 0x0000000404057824 */ /* 0x000fe200078e0205 */
[----:B------:R-:W-:Y:S01]  /*07d0*/  @!UP0 UMOV UR6, 0x400 ;  /* 0x0000040000068882 */ /* 0x000fe20000000000 */
[----:B------:R-:W-:-:S04]  /*07e0*/  @!UP0 UIADD3 UR4, -UR4, 0x100000, URZ ;  /* 0x0010000004048890 */ /* 0x000fc8000fffe13f */
[----:B------:R-:W-:Y:S02]  /*07f0*/  @!UP0 USHF.L.U32 UR5, UR4, 0xb, URZ ;  /* 0x0000000b04058899 */ /* 0x000fe4000800063f */
[----:B------:R-:W-:Y:S01]  /*0800*/  @!UP0 USHF.L.U32 UR4, UR4, 0x1, URZ ;  /* 0x0000000104048899 */ /* 0x000fe2000800063f */
[----:B----4-:R-:W-:Y:S01]  /*0810*/  ISETP.EQ.U32.AND P2, PT, R15, 0x1, PT ;  /* 0x000000010f00780c */ /* 0x010fe20003f42070 */
[----:B------:R-:W4:Y:S01]  /*0820*/  F2I.U32.TRUNC.NTZ R14, R14 ;  /* 0x0000000e000e7305 */ /* 0x000f22000020f000 */
[----:B------:R-:W-:-:S04]  /*0830*/  LEA.HI R2, R5, R5, RZ, 0x1 ;  /* 0x0000000505027211 */ /* 0x000fc800078f08ff */
[----:B------:R-:W-:Y:S01]  /*0840*/  LOP3.LUT R4, R2, 0xfffffffe, RZ, 0xc0, !PT ;  /* 0xfffffffe02047812 */ /* 0x000fe200078ec0ff */
[----:B-1----:R-:W-:Y:S01]  /*0850*/  IMAD.MOV R17, RZ, RZ, -R10 ;  /* 0x000000ffff117224 */ /* 0x002fe200078e0a0a */
[----:B------:R-:W-:-:S03]  /*0860*/  SHF.R.S32.HI R2, RZ, 0x1f, R7 ;  /* 0x0000001fff027819 */ /* 0x000fc60000011407 */
[----:B---3--:R-:W-:Y:S01]  /*0870*/  IMAD R10, R12, R17, UR8 ;  /* 0x000000080c0a7e24 */ /* 0x008fe2000f8e0211 */
[----:B------:R-:W-:Y:S01]  /*0880*/  LEA.HI R2, R2, R7, RZ, 0x2 ;  /* 0x0000000702027211 */ /* 0x000fe200078f10ff */
[C---:B------:R-:W-:Y:S02]  /*0890*/  IMAD.IADD R13, R5.reuse, 0x1, -R4 ;  /* 0x00000001050d7824 */ /* 0x040fe400078e0a04 */
[----:B------:R-:W-:Y:S01]  /*08a0*/  IMAD.SHL.U32 R4, R5, 0x4, RZ ;  /* 0x0000000405047824 */ /* 0x000fe200078e00ff */
[----:B------:R-:W-:Y:S01]  /*08b0*/  LOP3.LUT R2, R2, 0xfffffffc, RZ, 0xc0, !PT ;  /* 0xfffffffc02027812 */ /* 0x000fe200078ec0ff */
[----:B----4-:R-:W-:Y:S01]  /*08c0*/  IMAD.MOV R20, RZ, RZ, -R14 ;  /* 0x000000ffff147224 */ /* 0x010fe200078e0a0e */
[----:B------:R-:W-:Y:S01]  /*08d0*/  ISETP.NE.AND P4, PT, R13, R10, PT ;  /* 0x0000000a0d00720c */ /* 0x000fe20003f85270 */
[----:B--2---:R-:W-:Y:S01]  /*08e0*/  @!UP0 ULEA UR6, UR7, UR6, 0x18 ;  /* 0x0000000607068291 */ /* 0x004fe2000f8ec03f */
[----:B------:R-:W-:Y:S01]  /*08f0*/  LOP3.LUT R5, R5, 0xc, R4, 0x78, !PT ;  /* 0x0000000c05057812 */ /* 0x000fe200078e7804 */
[----:B------:R-:W-:Y:S01]  /*0900*/  IMAD.IADD R7, R7, 0x1, -R2 ;  /* 0x0000000107077824 */ /* 0x000fe200078e0a02 */
[----:B------:R-:W-:Y:S01]  /*0910*/  VOTEU.ALL UP0, P0 ;  /* 0x00000000003f7886 */ /* 0x000fe20000000000 */
[----:B0-----:R-:W-:Y:S01]  /*0920*/  IMAD R13, R11, R20, R8 ;  /* 0x000000140b0d7224 */ /* 0x001fe200078e0208 */
[----:B------:R-:W-:Y:S01]  /*0930*/  LOP3.LUT P0, RZ, R6, 0x7, RZ, 0xc0, !PT ;  /* 0x0000000706ff7812 */ /* 0x000fe2000780c0ff */
[----:B------:R-:W-:Y:S01]  /*0940*/  IMAD.MOV.U32 R6, RZ, RZ, 0x1 ;  /* 0x00000001ff067424 */ /* 0x000fe200078e00ff */
[----:B------:R-:W-:-:S02]  /*0950*/  ISETP.NE.AND P1, PT, R7, 0x3, PT ;  /* 0x000000030700780c */ /* 0x000fc40003f25270 */
[----:B------:R-:W-:Y:S02]  /*0960*/  ISETP.LT.U32.AND P0, PT, R5, 0x2, !P0 ;  /* 0x000000020500780c */ /* 0x000fe40004701070 */
[----:B------:R-:W-:Y:S01]  /*0970*/  ISETP.EQ.OR P1, PT, R7, RZ, !P1 ;  /* 0x000000ff0700720c */ /* 0x000fe20004f22670 */
[----:B------:R-:W0:Y:S02]  /*0980*/  FENCE.VIEW.ASYNC.S ;  /* 0x00000000000073c6 */ /* 0x000e240000000000 */
[----:B0-----:R0:W1:Y:S01]  /*0990*/  @!UP0 SYNCS.EXCH.64 URZ, [UR6+0x180], UR4 ;  /* 0x00018004063f85b2 */ /* 0x0010620008000100 */
[----:B------:R-:W-:Y:S02]  /*09a0*/  @P4 LEA.HI R2, R5, R5, RZ, 0x1 ;  /* 0x0000000505024211 */ /* 0x000fe400078f08ff */
[----:B------:R-:W-:Y:S02]  /*09b0*/  ISETP.EQ.AND P1, PT, R3, RZ, P1 ;  /* 0x000000ff0300720c */ /* 0x000fe40000f22270 */
[----:B------:R-:W-:-:S02]  /*09c0*/  @P4 SHF.R.S32.HI R2, RZ, 0x1, R2 ;  /* 0x00000001ff024819 */ /* 0x000fc40000011402 */
[----:B------:R-:W-:Y:S02]  /*09d0*/  SEL R3, RZ, 0x1, !P0 ;  /* 0x00000001ff037807 */ /* 0x000fe40004000000 */
[----:B------:R-:W-:Y:S02]  /*09e0*/  @P4 ISETP.NE.AND P5, PT, R2, R13, PT ;  /* 0x0000000d0200420c */ /* 0x000fe40003fa5270 */
[----:B------:R-:W-:Y:S02]  /*09f0*/  SEL R4, RZ, 0x1, !P1 ;  /* 0x00000001ff047807 */ /* 0x000fe40004800000 */
[----:B------:R-:W-:Y:S02]  /*0a00*/  @P4 SEL R6, RZ, 0x1, P5 ;  /* 0x00000001ff064807 */ /* 0x000fe40002800000 */
[----:B------:R-:W-:Y:S01]  /*0a10*/  SEL R4, R4, 0x2, P6 ;  /* 0x0000000204047807 */ /* 0x000fe20003000000 */
[----:B------:R0:W2:Y:S01]  /*0a20*/  @!UP1 SYNCS.EXCH.64 URZ, [UR6+0x188], UR4 ;  /* 0x00018804063f95b2 */ /* 0x0000a20008000100 */
[----:B------:R-:W-:Y:S01]  /*0a30*/  LOP3.LUT R6, R6, R3, RZ, 0xc0, !PT ;  /* 0x0000000306067212 */ /* 0x000fe200078ec0ff */
[----:B------:R-:W-:Y:S01]  /*0a40*/  NOP ;  /* 0x0000000000007918 */ /* 0x000fe20000000000 */
[----:B------:R-:W-:Y:S05]  /*0a50*/  @!P2 BRA `(.L_x_4) ;  /* 0x000000000008a947 */ /* 0x000fea0003800000 */
[----:B-12---:R-:W-:Y:S01]  /*0a60*/  UCGABAR_ARV ;  /* 0x00000000000079c7 */ /* 0x006fe20008000000 */
[----:B------:R-:W-:Y:S05]  /*0a70*/  BRA `(.L_x_5) ;  /* 0x0000000000047947 */ /* 0x000fea0003800000 */
.L_x_4:
[----:B-12---:R-:W-:Y:S01]  /*0a80*/  NOP ;  /* 0x0000000000007918 */ /* 0x006fe20000000000 */
.L_x_5:
[----:B------:R-:W1:Y:S01]  /*0a90*/  LDC R2, c[0x0][0x65c] ;  /* 0x00019700ff027b82 */ /* 0x000e620000000800 */
[----:B------:R-:W-:Y:S01]  /*0aa0*/  IMAD.MOV.U32 R3, RZ, RZ, RZ ;  /* 0x000000ffff037224 */ /* 0x000fe200078e00ff */
[----:B-1----:R-:W-:Y:S01]  /*0ab0*/  ISETP.NE.AND P4, PT, R2, 0x1, PT ;  /* 0x000000010200780c */ /* 0x002fe20003f85270 */
[----:B------:R-:W-:-:S12]  /*0ac0*/  IMAD.U32 R2, RZ, RZ, UR8 ;  /* 0x00000008ff027e24 */ /* 0x000fd8000f8e00ff */
[----:B------:R-:W1:Y:S01]  /*0ad0*/  @P4 LDC R15, c[0x0][0x10] ;  /* 0x00000400ff0f4b82 */ /* 0x000e620000000800 */
[----:B------:R-:W-:Y:S02]  /*0ae0*/  @P4 IMAD.MOV.U32 R9, RZ, RZ, RZ ;  /* 0x000000ffff094224 */ /* 0x000fe400078e00ff */
[----:B------:R-:W-:-:S05]  /*0af0*/  @P4 IMAD.MOV.U32 R17, RZ, RZ, RZ ;  /* 0x000000ffff114224 */ /* 0x000fca00078e00ff */
[----:B------:R-:W2:Y:S01]  /*0b00*/  @!P4 LDC R13, c[0x0][0xc] ;  /* 0x00000300ff0dcb82 */ /* 0x000ea20000000800 */
[----:B-1----:R-:W-:-:S04]  /*0b10*/  @P4 IMAD.WIDE.U32 R14, R15, UR8, R8 ;  /* 0x000000080f0e4c25 */ /* 0x002fc8000f8e0008 */
[----:B--2---:R-:W-:-:S04]  /*0b20*/  @!P4 IMAD.WIDE.U32 R12, R8, R13, R2 ;  /* 0x0000000d080cc225 */ /* 0x004fc800078e0002 */
[----:B------:R-:W-:Y:S02]  /*0b30*/  @P4 IMAD.MOV.U32 R2, RZ, RZ, R14 ;  /* 0x000000ffff024224 */ /* 0x000fe400078e000e */
[----:B------:R-:W-:Y:S02]  /*0b40*/  @P4 IMAD.IADD R3, R15, 0x1, R17 ;  /* 0x000000010f034824 */ /* 0x000fe400078e0211 */
[----:B------:R-:W-:Y:S02]  /*0b50*/  @!P4 IMAD.MOV.U32 R2, RZ, RZ, R12 ;  /* 0x000000ffff02c224 */ /* 0x000fe400078e000c */
[----:B------:R-:W-:Y:S01]  /*0b60*/  @!P4 IMAD.MOV.U32 R3, RZ, RZ, R13 ;  /* 0x000000ffff03c224 */ /* 0x000fe200078e000d */
[----:B------:R-:W-:Y:S06]  /*0b70*/  @!P2 BRA `(.L_x_6) ;  /* 0x00000000000ca947 */ /* 0x000fec0003800000 */
[----:B------:R-:W-:Y:S01]  /*0b80*/  UCGABAR_WAIT ;  /* 0x0000000000007dc7 */ /* 0x000fe20008000000 */
[----:B------:R-:W-:Y:S01]  /*0b90*/  CCTL.IVALL ;  /* 0x00000000ff00798f */ /* 0x000fe20002000000 */
[----:B------:R-:W-:Y:S05]  /*0ba0*/  BRA `(.L_x_7) ;  /* 0x0000000000047947 */ /* 0x000fea0003800000 */
.L_x_6:
[----:B------:R-:W-:Y:S06]  /*0bb0*/  BAR.SYNC.DEFER_BLOCKING 0x0 ;  /* 0x0000000000007b1d */ /* 0x000fec0000010000 */
.L_x_7:
[----:B------:R-:W-:Y:S05]  /*0bc0*/  @!P3 BRA `(.L_x_8) ;  /* 0x0000006000b4b947 */ /* 0x000fea0003800000 */
[----:B------:R-:W-:-:S13]  /*0bd0*/  ISETP.GT.U32.AND P0, PT, R16, 0x1, PT ;  /* 0x000000011000780c */ /* 0x000fda0003f04070 */
[----:B0-----:R-:W-:Y:S05]  /*0be0*/  @P0 EXIT ;  /* 0x000000000000094d */ /* 0x001fea0003800000 */
[----:B------:R-:W-:Y:S01]  /*0bf0*/  ULDC.64 UR4, c[0x0][0x650] ;  /* 0x0001940000047ab9 */ /* 0x000fe20000000a00 */
[----:B------:R-:W-:Y:S01]  /*0c00*/  PRMT R13, RZ, 0x7610, R13 ;  /* 0x00007610ff0d7816 */ /* 0x000fe2000000000d */
[----:B------:R-:W-:Y:S01]  /*0c10*/  IMAD.MOV.U32 R12, RZ, RZ, -0x1 ;  /* 0xffffffffff0c7424 */ /* 0x000fe200078e00ff */
[----:B------:R-:W-:Y:S01]  /*0c20*/  ISETP.GE.U32.AND P0, PT, R2, UR4, PT ;  /* 0x0000000402007c0c */ /* 0x000fe2000bf06070 */
[----:B------:R-:W-:Y:S02]  /*0c30*/  IMAD.MOV.U32 R14, RZ, RZ, -0x1 ;  /* 0xffffffffff0e7424 */ /* 0x000fe400078e00ff */
[----:B------:R-:W-:Y:S01]  /*0c40*/  IMAD.MOV.U32 R7, RZ, RZ, -0x1 ;  /* 0xffffffffff077424 */ /* 0x000fe200078e00ff */
[----:B------:R-:W-:-:S13]  /*0c50*/  ISETP.GE.U32.AND.EX P0, PT, R3, UR5, PT, P0 ;  /* 0x0000000503007c0c */ /* 0x000fda000bf06100 */
[----:B------:R-:W-:Y:S05]  /*0c60*/  @P0 BRA `(.L_x_9) ;  /* 0x0000000400280947 */ /* 0x000fea0003800000 */
[----:B------:R-:W0:Y:S01]  /*0c70*/  LDC.64 R22, c[0x0][0x628] ;  /* 0x00018a00ff167b82 */ /* 0x000e220000000a00 */
[----:B------:R-:W-:Y:S02]  /*0c80*/  IMAD.MOV.U32 R12, RZ, RZ, R2 ;  /* 0x000000ffff0c7224 */ /* 0x000fe400078e0002 */
[----:B------:R-:W-:-:S05]  /*0c90*/  IMAD.MOV.U32 R13, RZ, RZ, R3 ;  /* 0x000000ffff0d7224 */ /* 0x000fca00078e0003 */
[----:B------:R-:W1:Y:S08]  /*0ca0*/  LDC R18, c[0x0][0x630] ;  /* 0x00018c00ff127b82 */ /* 0x000e700000000800 */
[----:B------:R-:W2:Y:S01]  /*0cb0*/  LDC.64 R24, c[0x0][0x620] ;  /* 0x00018800ff187b82 */ /* 0x000ea20000000a00 */
[----:B0-----:R-:W-:-:S04]  /*0cc0*/  ISETP.NE.U32.AND P0, PT, R22, RZ, PT ;  /* 0x000000ff1600720c */ /* 0x001fc80003f05070 */
[----:B------:R-:W-:-:S13]  /*0cd0*/  ISETP.NE.AND.EX P0, PT, R23, RZ, PT, P0 ;  /* 0x000000ff1700720c */ /* 0x000fda0003f05300 */
[----:B-12---:R-:W-:Y:S05]  /*0ce0*/  @!P0 BRA `(.L_x_10) ;  /* 0x0000000000288947 */ /* 0x006fea0003800000 */
[----:B------:R-:W0:Y:S02]  /*0cf0*/  LDC R7, c[0x0][0x634] ;  /* 0x00018d00ff077b82 */ /* 0x000e240000000800 */
[----:B0-----:R-:W-:-:S05]  /*0d00*/  IADD3 R7, P0, R2, R7, RZ ;  /* 0x0000000702077210 */ /* 0x001fca0007f1e0ff */
[----:B------:R-:W-:-:S04]  /*0d10*/  IMAD.X R19, RZ, RZ, R3, P0 ;  /* 0x000000ffff137224 */ /* 0x000fc800000e0603 */
[----:B------:R-:W-:-:S04]  /*0d20*/  IMAD.WIDE.U32 R12, R19, R22, RZ ;  /* 0x00000016130c7225 */ /* 0x000fc800078e00ff */
[----:B------:R-:W-:-:S04]  /*0d30*/  IMAD.WIDE.U32 R14, P0, R7, R23, R12 ;  /* 0x00000017070e7225 */ /* 0x000fc8000780000c */
[----:B------:R-:W-:-:S04]  /*0d40*/  IMAD.WIDE.U32 R12, R7, R22, RZ ;  /* 0x00000016070c7225 */ /* 0x000fc800078e00ff */
[----:B------:R-:W-:Y:S01]  /*0d50*/  IMAD.X R17, RZ, RZ, RZ, P0 ;  /* 0x000000ffff117224 */ /* 0x000fe200000e06ff */
[----:B------:R-:W-:Y:S01]  /*0d60*/  IADD3 RZ, P0, R13, R14, RZ ;  /* 0x0000000e0dff7210 */ /* 0x000fe20007f1e0ff */
[----:B------:R-:W-:-:S04]  /*0d70*/  IMAD.MOV.U32 R16, RZ, RZ, R15 ;  /* 0x000000ffff107224 */ /* 0x000fc800078e000f */
[----:B------:R-:W-:-:S08]  /*0d80*/  IMAD.WIDE.U32.X R12, R19, R23, R16, P0 ;  /* 0x00000017130c7225 */ /* 0x000fd000000e0410 */
.L_x_10:
[----:B------:R-:W0:Y:S01]  /*0d90*/  LDC.64 R28, c[0x0][0x640] ;  /* 0x00019000ff1c7b82 */ /* 0x000e220000000a00 */
[--C-:B------:R-:W-:Y:S01]  /*0da0*/  SHF.R.U64 R27, R12, R18, R13.reuse ;  /* 0x000000120c1b7219 */ /* 0x100fe2000000120d */
[----:B------:R-:W-:Y:S01]  /*0db0*/  IMAD R31, R11, R20, R8 ;  /* 0x000000140b1f7224 */ /* 0x000fe200078e0208 */
[----:B------:R-:W-:Y:S01]  /*0dc0*/  SHF.R.U32.HI R7, RZ, R18, R13 ;  /* 0x00000012ff077219 */ /* 0x000fe2000001160d */
[----:B------:R-:W-:Y:S01]  /*0dd0*/  IMAD.MOV.U32 R23, RZ, RZ, 0x1 ;  /* 0x00000001ff177424 */ /* 0x000fe200078e00ff */
[----:B------:R-:W-:-:S03]  /*0de0*/  IADD3 R9, P0, RZ, -R27, RZ ;  /* 0x8000001bff097210 */ /* 0x000fc60007f1e0ff */
[----:B------:R-:W1:Y:S02]  /*0df0*/  LDC R22, c[0x0][0x618] ;  /* 0x00018600ff167b82 */ /* 0x000e640000000800 */
[----:B------:R-:W-:Y:S02]  /*0e00*/  IMAD.X R7, RZ, RZ, ~R7, P0 ;  /* 0x000000ffff077224 */ /* 0x000fe400000e0e07 */
[----:B------:R-:W-:-:S04]  /*0e10*/  IMAD.WIDE.U32 R12, R9, R24, R2 ;  /* 0x00000018090c7225 */ /* 0x000fc800078e0002 */
[----:B------:R-:W2:Y:S01]  /*0e20*/  LDC R18, c[0x0][0x608] ;  /* 0x00018200ff127b82 */ /* 0x000ea20000000800 */
[----:B------:R-:W-:Y:S02]  /*0e30*/  IMAD R14, R7, R24, RZ ;  /* 0x00000018070e7224 */ /* 0x000fe400078e02ff */
[----:B------:R-:W-:Y:S02]  /*0e40*/  IMAD.MOV.U32 R7, RZ, RZ, -0x1 ;  /* 0xffffffffff077424 */ /* 0x000fe400078e00ff */
[----:B------:R-:W-:-:S03]  /*0e50*/  IMAD R9, R9, R25, R14 ;  /* 0x0000001909097224 */ /* 0x000fc600078e020e */
[----:B------:R-:W3:Y:S01]  /*0e60*/  LDC R26, c[0x0][0x658] ;  /* 0x00019600ff1a7b82 */ /* 0x000ee20000000800 */
[----:B------:R-:W-:Y:S01]  /*0e70*/  IMAD.IADD R9, R13, 0x1, R9 ;  /* 0x000000010d097824 */ /* 0x000fe200078e0209 */
[----:B0-----:R-:W-:-:S04]  /*0e80*/  ISETP.NE.U32.AND P0, PT, R28, RZ, PT ;  /* 0x000000ff1c00720c */ /* 0x001fc80003f05070 */
[----:B------:R-:W-:Y:S02]  /*0e90*/  ISETP.NE.AND.EX P0, PT, R29, RZ, PT, P0 ;  /* 0x000000ff1d00720c */ /* 0x000fe40003f05300 */
[----:B------:R-:W0:Y:S01]  /*0ea0*/  LDC R24, c[0x0][0x600] ;  /* 0x00018000ff187b82 */ /* 0x000e220000000800 */
[-CC-:B-1----:R-:W-:Y:S02]  /*0eb0*/  SHF.R.U64 R16, R12, R22.reuse, R9.reuse ;  /* 0x000000160c107219 */ /* 0x182fe40000001209 */
[----:B------:R-:W-:-:S05]  /*0ec0*/  SHF.R.U32.HI R9, RZ, R22, R9 ;  /* 0x00000016ff097219 */ /* 0x000fca0000011609 */
[----:B------:R-:W1:Y:S01]  /*0ed0*/  LDC R19, c[0x0][0x648] ;  /* 0x00019200ff137b82 */ /* 0x000e620000000800 */
[-CC-:B--2---:R-:W-:Y:S02]  /*0ee0*/  SHF.R.U64 R22, R16, R18.reuse, R9.reuse ;  /* 0x0000001210167219 */ /* 0x184fe40000001209 */
[----:B------:R-:W-:-:S05]  /*0ef0*/  SHF.R.U32.HI R9, RZ, R18, R9 ;  /* 0x00000012ff097219 */ /* 0x000fca0000011609 */
[----:B------:R-:W2:Y:S01]  /*0f00*/  LDC R21, c[0x0][0x638] ;  /* 0x00018e00ff157b82 */ /* 0x000ea20000000800 */
[-CC-:B---3--:R-:W-:Y:S02]  /*0f10*/  SHF.R.U64 R18, R22, R26.reuse, R9.reuse ;  /* 0x0000001a16127219 */ /* 0x188fe40000001209 */
[-C--:B------:R-:W-:Y:S02]  /*0f20*/  SHF.L.U32 R7, R7, R26.reuse, RZ ;  /* 0x0000001a07077219 */ /* 0x080fe400000006ff */
[----:B------:R-:W-:Y:S01]  /*0f30*/  SHF.R.U32.HI R9, RZ, R26, R9 ;  /* 0x0000001aff097219 */ /* 0x000fe20000011609 */
[----:B------:R-:W-:Y:S01]  /*0f40*/  IMAD.MOV.U32 R8, RZ, RZ, R18 ;  /* 0x000000ffff087224 */ /* 0x000fe200078e0012 */
[----:B------:R-:W-:Y:S01]  /*0f50*/  LOP3.LUT R11, RZ, R7, RZ, 0x33, !PT ;  /* 0x00000007ff0b7212 */ /* 0x000fe200078e33ff */
[----:B------:R-:W3:Y:S01]  /*0f60*/  LDC R25, c[0x0][0x610] ;  /* 0x00018400ff197b82 */ /* 0x000ee20000000800 */
[----:B------:R-:W-:Y:S05]  /*0f70*/  @!P0 BRA `(.L_x_11) ;  /* 0x0000000000288947 */ /* 0x000fea0003800000 */
[----:B------:R-:W4:Y:S02]  /*0f80*/  LDC R7, c[0x0][0x64c] ;  /* 0x00019300ff077b82 */ /* 0x000f240000000800 */
[----:B----4-:R-:W-:-:S05]  /*0f90*/  IADD3 R7, P0, R18, R7, RZ ;  /* 0x0000000712077210 */ /* 0x010fca0007f1e0ff */
        /* <DEDUP_REMOVED lines=8> */
.L_x_11:
[----:B-1----:R-:W-:Y:S01]  /*1020*/  SHF.R.U64 R9, R8, R19, R9 ;  /* 0x0000001308097219 */ /* 0x002fe20000001209 */
[----:B------:R-:W-:Y:S01]  /*1030*/  IMAD.MOV.U32 R13, RZ, RZ, 0x1 ;  /* 0x00000001ff0d7424 */ /* 0x000fe200078e00ff */
[----:B------:R-:W-:Y:S01]  /*1040*/  LOP3.LUT R8, R22, R11, RZ, 0xc0, !PT ;  /* 0x0000000b16087212 */ /* 0x000fe200078ec0ff */
[----:B0-----:R-:W-:Y:S01]  /*1050*/  VIADD R11, R24, 0xffffffff ;  /* 0xffffffff180b7836 */ /* 0x001fe20000000000 */
[----:B------:R-:W-:Y:S01]  /*1060*/  SHF.L.U32 R7, R23, R26, RZ ;  /* 0x0000001a17077219 */ /* 0x000fe200000006ff */
[----:B------:R-:W-:Y:S01]  /*1070*/  IMAD.MOV R12, RZ, RZ, -R9 ;  /* 0x000000ffff0c7224 */ /* 0x000fe200078e0a09 */
[----:B------:R-:W-:Y:S02]  /*1080*/  SEL R10, R10, R31, !P4 ;  /* 0x0000001f0a0a7207 */ /* 0x000fe40006000000 */
[----:B------:R-:W-:Y:S01]  /*1090*/  LOP3.LUT R11, R16, R11, RZ, 0xc0, !PT ;  /* 0x0000000b100b7212 */ /* 0x000fe200078ec0ff */
[----:B------:R-:W-:Y:S02]  /*10a0*/  IMAD R9, R7, R9, R8 ;  /* 0x0000000907097224 */ /* 0x000fe400078e0208 */
[----:B--2---:R-:W-:-:S02]  /*10b0*/  IMAD R7, R12, R21, R18 ;  /* 0x000000150c077224 */ /* 0x004fc400078e0212 */
[----:B---3--:R-:W-:Y:S02]  /*10c0*/  IMAD R10, R9, R25, R10 ;  /* 0x00000019090a7224 */ /* 0x008fe400078e020a */
[----:B------:R-:W-:-:S05]  /*10d0*/  IMAD R7, R7, R24, R11 ;  /* 0x0000001807077224 */ /* 0x000fca00078e020b */
[----:B------:R-:W-:Y:S02]  /*10e0*/  SEL R14, R7, R10, !P4 ;  /* 0x0000000a070e7207 */ /* 0x000fe40006000000 */
[----:B------:R-:W-:Y:S01]  /*10f0*/  SEL R12, R10, R7, !P4 ;  /* 0x000000070a0c7207 */ /* 0x000fe20006000000 */
[----:B------:R-:W-:-:S07]  /*1100*/  IMAD.MOV.U32 R7, RZ, RZ, R27 ;  /* 0x000000ffff077224 */ /* 0x000fce00078e001b */
.L_x_9:
[----:B------:R-:W-:-:S08]  /*1110*/  NOP ;  /* 0x0000000000007918 */ /* 0x000fd00000000000 */
[----:B------:R-:W0:Y:S02]  /*1120*/  USETMAXREG.TRY_ALLOC.CTAPOOL UP0, 0xe8 ;  /* 0x000000e8000079c8 */ /* 0x000e240008000600 */
[----:B0-----:R-:W-:-:S13]  /*1130*/  PLOP3.LUT P0, PT, PT, PT, UP0, 0x80, 0x0 ;  /* 0x000000000000781c */ /* 0x001fda0003f0f008 */
[----:B------:R-:W-:Y:S05]  /*1140*/  @!P0 BRA `(.L_x_9) ;  /* 0xfffffffc00f08947 */ /* 0x000fea000383ffff */
[----:B------:R-:W-:Y:S01]  /*1150*/  ULDC.64 UR4, c[0x0][0x598] ;  /* 0x0001660000047ab9 */ /* 0x000fe20000000a00 */
[----:B------:R-:W-:Y:S01]  /*1160*/  ULDC.64 UR24, c[0x0][0x208] ;  /* 0x0000820000187ab9 */ /* 0x000fe20000000a00 */
[----:B------:R-:W-:-:S04]  /*1170*/  ISETP.NE.U32.AND P0, PT, RZ, UR4, PT ;  /* 0x00000004ff007c0c */ /* 0x000fc8000bf05070 */
[----:B------:R-:W-:-:S13]  /*1180*/  ISETP.NE.AND.EX P0, PT, RZ, UR5, PT, P0 ;  /* 0x00000005ff007c0c */ /* 0x000fda000bf05300 */
[----:B------:R-:W-:Y:S05]  /*1190*/  @!P0 BRA `(.L_x_12) ;  /* 0x00000000001c8947 */ /* 0x000fea0003800000 */
[----:B------:R-:W0:Y:S02]  /*11a0*/  LDC.64 R8, c[0x0][0x598] ;  /* 0x00016600ff087b82 */ /* 0x000e240000000a00 */
[----:B0-----:R-:W2:Y:S02]  /*11b0*/  LDG.E.64 R8, desc[UR24][R8.64] ;  /* 0x0000001808087981 */ /* 0x001ea4000c1e1b00 */
[----:B--2---:R-:W-:-:S04]  /*11c0*/  ISETP.NE.U32.AND P0, PT, R8, RZ, PT ;  /* 0x000000ff0800720c */ /* 0x004fc80003f05070 */
[----:B------:R-:W-:-:S13]  /*11d0*/  ISETP.NE.AND.EX P0, PT, R9, RZ, PT, P0 ;  /* 0x000000ff0900720c */ /* 0x000fda0003f05300 */
[----:B------:R-:W-:Y:S05]  /*11e0*/  @!P0 BRA `(.L_x_12) ;  /* 0x0000000000088947 */ /* 0x000fea0003800000 */
[----:B------:R0:W5:Y:S01]  /*11f0*/  LD.E R8, desc[UR24][R8.64] ;  /* 0x0000001808087980 */ /* 0x000162000c101900 */
[----:B------:R-:W-:Y:S05]  /*1200*/  BRA `(.L_x_13) ;  /* 0x0000000000207947 */ /* 0x000fea0003800000 */
.L_x_12:
[----:B------:R-:W-:Y:S02]  /*1210*/  ULDC.64 UR4, c[0x0][0x588] ;  /* 0x0001620000047ab9 */ /* 0x000fe40000000a00 */
[----:B------:R-:W-:-:S04]  /*1220*/  ISETP.NE.U32.AND P0, PT, RZ, UR4, PT ;  /* 0x00000004ff007c0c */ /* 0x000fc8000bf05070 */
[----:B------:R-:W-:-:S13]  /*1230*/  ISETP.NE.AND.EX P0, PT, RZ, UR5, PT, P0 ;  /* 0x00000005ff007c0c */ /* 0x000fda000bf05300 */
[----:B------:R-:W-:Y:S05]  /*1240*/  @!P0 BRA `(.L_x_14) ;  /* 0x00000000000c8947 */ /* 0x000fea0003800000 */
[----:B------:R-:W0:Y:S02]  /*1250*/  LDC.64 R8, c[0x0][0x588] ;  /* 0x00016200ff087b82 */ /* 0x000e240000000a00 */
[----:B0-----:R1:W5:Y:S01]  /*1260*/  LDG.E R8, desc[UR24][R8.64] ;  /* 0x0000001808087981 */ /* 0x001362000c1e1900 */
[----:B------:R-:W-:Y:S05]  /*1270*/  BRA `(.L_x_13) ;  /* 0x0000000000047947 */ /* 0x000fea0003800000 */
.L_x_14:
[----:B------:R-:W2:Y:S02]  /*1280*/  LDC R8, c[0x0][0x580] ;  /* 0x00016000ff087b82 */ /* 0x000ea40000000800 */
.L_x_13:
[----:B------:R-:W-:Y:S02]  /*1290*/  ULDC.64 UR4, c[0x0][0x5a0] ;  /* 0x0001680000047ab9 */ /* 0x000fe40000000a00 */
[----:B------:R-:W-:-:S04]  /*12a0*/  ISETP.NE.U32.AND P0, PT, RZ, UR4, PT ;  /* 0x00000004ff007c0c */ /* 0x000fc8000bf05070 */
[----:B------:R-:W-:-:S13]  /*12b0*/  ISETP.NE.AND.EX P0, PT, RZ, UR5, PT, P0 ;  /* 0x00000005ff007c0c */ /* 0x000fda000bf05300 */
[----:B------:R-:W-:Y:S05]  /*12c0*/  @!P0 BRA `(.L_x_15) ;  /* 0x00000000001c8947 */ /* 0x000fea0003800000 */
[----:B------:R-:W3:Y:S02]  /*12d0*/  LDC.64 R10, c[0x0][0x5a0] ;  /* 0x00016800ff0a7b82 */ /* 0x000ee40000000a00 */
[----:B---3--:R-:W3:Y:S02]  /*12e0*/  LDG.E.64 R10, desc[UR24][R10.64] ;  /* 0x000000180a0a7981 */ /* 0x008ee4000c1e1b00 */
[----:B---3--:R-:W-:-:S04]  /*12f0*/  ISETP.NE.U32.AND P0, PT, R10, RZ, PT ;  /* 0x000000ff0a00720c */ /* 0x008fc80003f05070 */
[----:B------:R-:W-:-:S13]  /*1300*/  ISETP.NE.AND.EX P0, PT, R11, RZ, PT, P0 ;  /* 0x000000ff0b00720c */ /* 0x000fda0003f05300 */
[----:B------:R-:W-:Y:S05]  /*1310*/  @!P0 BRA `(.L_x_15) ;  /* 0x0000000000088947 */ /* 0x000fea0003800000 */
[----:B01----:R0:W5:Y:S01]  /*1320*/  LD.E R9, desc[UR24][R10.64] ;  /* 0x000000180a097980 */ /* 0x003162000c101900 */
[----:B------:R-:W-:Y:S05]  /*1330*/  BRA `(.L_x_16) ;  /* 0x0000000000207947 */ /* 0x000fea0003800000 */
.L_x_15:
[----:B------:R-:W-:Y:S02]  /*1340*/  ULDC.64 UR4, c[0x0][0x590] ;  /* 0x0001640000047ab9 */ /* 0x000fe40000000a00 */
[----:B------:R-:W-:-:S04]  /*1350*/  ISETP.NE.U32.AND P0, PT, RZ, UR4, PT ;  /* 0x00000004ff007c0c */ /* 0x000fc8000bf05070 */
[----:B------:R-:W-:-:S13]  /*1360*/  ISETP.NE.AND.EX P0, PT, RZ, UR5, PT, P0 ;  /* 0x00000005ff007c0c */ /* 0x000fda000bf05300 */
[----:B------:R-:W-:Y:S05]  /*1370*/  @!P0 BRA `(.L_x_17) ;  /* 0x00000000000c8947 */ /* 0x000fea0003800000 */
[----:B------:R-:W0:Y:S02]  /*1380*/  LDC.64 R10, c[0x0][0x590] ;  /* 0x00016400ff0a7b82 */ /* 0x000e240000000a00 */
[----:B01----:R1:W5:Y:S01]  /*1390*/  LDG.E R9, desc[UR24][R10.64] ;  /* 0x000000180a097981 */ /* 0x003362000c1e1900 */
[----:B------:R-:W-:Y:S05]  /*13a0*/  BRA `(.L_x_16) ;  /* 0x0000000000047947 */ /* 0x000fea0003800000 */
.L_x_17:
[----:B01----:R-:W3:Y:S02]  /*13b0*/  LDC R9, c[0x0][0x584] ;  /* 0x00016100ff097b82 */ /* 0x003ee40000000800 */
.L_x_16:
[----:B------:R-:W-:-:S13]  /*13c0*/  LOP3.LUT P0, RZ, R13, 0xff, RZ, 0xc0, !PT ;  /* 0x000000ff0dff7812 */ /* 0x000fda000780c0ff */
[----:B------:R-:W-:Y:S05]  /*13d0*/  @!P0 EXIT ;  /* 0x000000000000894d */ /* 0x000fea0003800000 */
[----:B------:R-:W-:Y:S01]  /*13e0*/  ULDC UR4, c[0x0][0x28c] ;  /* 0x0000a30000047ab9 */ /* 0x000fe20000000800 */
[----:B------:R-:W-:Y:S01]  /*13f0*/  LOP3.LUT R114, R4, 0x1, RZ, 0xfc, !PT ;  /* 0x0000000104727812 */ /* 0x000fe200078efcff */
[----:B------:R-:W-:-:S04]  /*1400*/  UIADD3 UR4, UR4, 0x1f, URZ ;  /* 0x0000001f04047890 */ /* 0x000fc8000fffe03f */
[----:B------:R-:W-:-:S04]  /*1410*/  USHF.R.S32.HI UR5, URZ, 0x1f, UR4 ;  /* 0x0000001f3f057899 */ /* 0x000fc80008011404 */
[----:B------:R-:W-:-:S03]  /*1420*/  ULEA.HI UR5, UR5, UR4, URZ, 0x5 ;  /* 0x0000000405057291 */ /* 0x000fc6000f8f283f */
[----:B------:R-:W-:Y:S01]  /*1430*/  UMOV UR4, URZ ;  /* 0x0000003f00047c82 */ /* 0x000fe20008000000 */
[----:B------:R-:W-:-:S03]  /*1440*/  USHF.R.S32.HI UR9, URZ, 0x5, UR5 ;  /* 0x000000053f097899 */ /* 0x000fc60008011405 */
[----:B------:R-:W-:-:S09]  /*1450*/  UMOV UR5, URZ ;  /* 0x0000003f00057c82 */ /* 0x000fd20008000000 */
.L_x_140:
[----:B01----:R-:W-:Y:S01]  /*1460*/  LOP3.LUT R10, R0, 0x80, RZ, 0xc0, !PT ;  /* 0x00000080000a7812 */ /* 0x003fe200078ec0ff */
[----:B------:R-:W0:Y:S01]  /*1470*/  S2UR UR13, SR_CgaCtaId ;  /* 0x00000000000d79c3 */ /* 0x000e220000008800 */
[----:B------:R-:W-:Y:S01]  /*1480*/  UMOV UR12, 0x400 ;  /* 0x00000400000c7882 */ /* 0x000fe20000000000 */
[----:B------:R-:W-:Y:S01]  /*1490*/  UMOV UR6, URZ ;  /* 0x0000003f00067c82 */ /* 0x000fe20008000000 */
[----:B------:R-:W-:Y:S01]  /*14a0*/  SHF.R.U32.HI R10, RZ, 0x7, R10 ;  /* 0x00000007ff0a7819 */ /* 0x000fe2000001160a */
[----:B------:R-:W-:Y:S01]  /*14b0*/  UMOV UR7, URZ ;  /* 0x0000003f00077c82 */ /* 0x000fe20008000000 */
[----:B------:R-:W-:Y:S01]  /*14c0*/  UMOV UR26, UR5 ;  /* 0x00000005001a7c82 */ /* 0x000fe20008000000 */
[----:B------:R-:W-:Y:S02]  /*14d0*/  CS2R R18, SRZ ;  /* 0x0000000000127805 */ /* 0x000fe4000001ff00 */
[----:B------:R-:W-:Y:S01]  /*14e0*/  CS2R R20, SRZ ;  /* 0x0000000000147805 */ /* 0x000fe2000001ff00 */
[----:B------:R-:W1:Y:S01]  /*14f0*/  LDC R11, c[0x0][0x28c] ;  /* 0x0000a300ff0b7b82 */ /* 0x000e620000000800 */
[----:B----4-:R-:W4:Y:S01]  /*1500*/  SHFL.IDX PT, R10, R10, RZ, 0x1f ;  /* 0x00001fff0a0a7589 */ /* 0x010f2200000e0000 */
[----:B------:R-:W-:-:S02]  /*1510*/  CS2R R22, SRZ ;  /* 0x0000000000167805 */ /* 0x000fc4000001ff00 */
[----:B------:R-:W-:Y:S02]  /*1520*/  CS2R R72, SRZ ;  /* 0x0000000000487805 */ /* 0x000fe4000001ff00 */
[----:B------:R-:W-:Y:S02]  /*1530*/  CS2R R74, SRZ ;  /* 0x00000000004a7805 */ /* 0x000fe4000001ff00 */
[----:B------:R-:W-:Y:S02]  /*1540*/  CS2R R76, SRZ ;  /* 0x00000000004c7805 */ /* 0x000fe4000001ff00 */
[----:B------:R-:W-:Y:S02]  /*1550*/  CS2R R78, SRZ ;  /* 0x00000000004e7805 */ /* 0x000fe4000001ff00 */
[----:B------:R-:W-:Y:S02]  /*1560*/  CS2R R80, SRZ ;  /* 0x0000000000507805 */ /* 0x000fe4000001ff00 */
        /* <DEDUP_REMOVED lines=16> */
[----:B-1----:R-:W-:Y:S01]  /*1670*/  ISETP.GE.AND P0, PT, R11, 0x1, PT ;  /* 0x000000010b00780c */ /* 0x002fe20003f06270 */
[----:B------:R-:W-:Y:S01]  /*1680*/  IMAD.U32 R15, RZ, RZ, UR4 ;  /* 0x00000004ff0f7e24 */ /* 0x000fe2000f8e00ff */
[----:B----4-:R-:W-:Y:S02]  /*1690*/  R2UR UR8, R10 ;  /* 0x000000000a0872ca */ /* 0x010fe400000e0000 */
        /* <DEDUP_REMOVED lines=11> */
[----:B------:R-:W-:Y:S01]  /*1750*/  CS2R R54, SRZ ;  /* 0x0000000000367805 */ /* 0x000fe2000001ff00 */
[----:B------:R-:W-:Y:S01]  /*1760*/  ULEA.HI UR10, UR8, UR8, URZ, 0x1 ;  /* 0x00000008080a7291 */ /* 0x000fe2000f8f083f */
[----:B------:R-:W-:-:S02]  /*1770*/  CS2R R40, SRZ ;  /* 0x0000000000287805 */ /* 0x000fc4000001ff00 */
[----:B------:R-:W-:Y:S02]  /*1780*/  CS2R R42, SRZ ;  /* 0x00000000002a7805 */ /* 0x000fe4000001ff00 */
[----:B------:R-:W-:Y:S01]  /*1790*/  CS2R R44, SRZ ;  /* 0x00000000002c7805 */ /* 0x000fe2000001ff00 */
[----:B------:R-:W-:Y:S01]  /*17a0*/  ULOP3.LUT UR11, UR10, 0x1ffffe, URZ, 0xc0, !UPT ;  /* 0x001ffffe0a0b7892 */ /* 0x000fe2000f8ec03f */
[----:B------:R-:W-:Y:S01]  /*17b0*/  CS2R R46, SRZ ;  /* 0x00000000002e7805 */ /* 0x000fe2000001ff00 */
[----:B0-----:R-:W-:Y:S01]  /*17c0*/  ULEA UR10, UR13, UR12, 0x18 ;  /* 0x0000000c0d0a7291 */ /* 0x001fe2000f8ec03f */
[----:B------:R-:W-:Y:S01]  /*17d0*/  CS2R R32, SRZ ;  /* 0x0000000000207805 */ /* 0x000fe2000001ff00 */
[----:B------:R-:W-:Y:S01]  /*17e0*/  UIADD3 UR11, UR8, -UR11, URZ ;  /* 0x8000000b080b7290 */ /* 0x000fe2000fffe03f */
[----:B------:R-:W-:Y:S02]  /*17f0*/  CS2R R34, SRZ ;  /* 0x0000000000227805 */ /* 0x000fe4000001ff00 */
[----:B------:R-:W-:Y:S01]  /*1800*/  CS2R R36, SRZ ;  /* 0x0000000000247805 */ /* 0x000fe2000001ff00 */
[----:B------:R-:W-:Y:S01]  /*1810*/  UMOV UR8, URZ ;  /* 0x0000003f00087c82 */ /* 0x000fe20008000000 */
[----:B------:R-:W-:Y:S01]  /*1820*/  ULEA UR11, UR11, UR10, 0xb ;  /* 0x0000000a0b0b7291 */ /* 0x000fe2000f8e583f */
[----:B------:R-:W-:-:S02]  /*1830*/  CS2R R38, SRZ ;  /* 0x0000000000267805 */ /* 0x000fc4000001ff00 */
[----:B------:R-:W-:Y:S02]  /*1840*/  CS2R R24, SRZ ;  /* 0x0000000000187805 */ /* 0x000fe4000001ff00 */
[----:B------:R-:W-:Y:S01]  /*1850*/  CS2R R26, SRZ ;  /* 0x00000000001a7805 */ /* 0x000fe2000001ff00 */
[----:B------:R-:W-:Y:S01]  /*1860*/  UIADD3 UR11, UR11, 0x280, URZ ;  /* 0x000002800b0b7890 */ /* 0x000fe2000fffe03f */
[----:B------:R-:W-:Y:S02]  /*1870*/  CS2R R28, SRZ ;  /* 0x00000000001c7805 */ /* 0x000fe4000001ff00 */
[----:B---3--:R-:W-:Y:S01]  /*1880*/  CS2R R30, SRZ ;  /* 0x00000000001e7805 */ /* 0x008fe2000001ff00 */
[----:B------:R-:W-:-:S04]  /*1890*/  USHF.R.U32.HI UR11, URZ, 0x4, UR11 ;  /* 0x000000043f0b7899 */ /* 0x000fc8000801160b */
[----:B------:R-:W-:Y:S01]  /*18a0*/  ULOP3.LUT UR11, UR11, 0x3fff, URZ, 0xc0, !UPT ;  /* 0x00003fff0b0b7892 */ /* 0x000fe2000f8ec03f */
[----:B------:R-:W-:Y:S11]  /*18b0*/  @!P0 BRA `(.L_x_18) ;  /* 0x00000008000c8947 */ /* 0x000ff60003800000 */
[----:B------:R-:W-:-:S13]  /*18c0*/  ISETP.NE.AND P1, PT, R114, 0x3, PT ;  /* 0x000000037200780c */ /* 0x000fda0003f25270 */
[----:B------:R-:W-:Y:S05]  /*18d0*/  @!P1 BRA `(.L_x_19) ;  /* 0x0000000000049947 */ /* 0x000fea0003800000 */
[----:B------:R-:W-:Y:S01]  /*18e0*/  BPT.TRAP 0x1 ;  /* 0x000000040000795c */ /* 0x000fe20000300000 */
.L_x_19:
[----:B------:R-:W-:Y:S01]  /*18f0*/  ULEA UR7, UR5, UR10, 0x3 ;  /* 0x0000000a05077291 */ /* 0x000fe2000f8e183f */
[----:B------:R-:W-:-:S05]  /*1900*/  IMAD.U32 R10, RZ, RZ, UR4 ;  /* 0x00000004ff0a7e24 */ /* 0x000fca000f8e00ff */
[----:B------:R-:W-:-:S04]  /*1910*/  SHF.L.U32 R10, R10, 0x1f, RZ ;  /* 0x0000001f0a0a7819 */ /* 0x000fc800000006ff */
[----:B------:R0:W1:Y:S01]  /*1920*/  SYNCS.PHASECHK.TRANS64.TRYWAIT P0, [UR7], R10 ;  /* 0x0000000aff0075a7 */ /* 0x0000620008000147 */
[----:B------:R-:W-:Y:S05]  /*1930*/  @!P1 BRA `(.L_x_20) ;  /* 0x0000000000049947 */ /* 0x000fea0003800000 */
[----:B------:R-:W-:Y:S01]  /*1940*/  BPT.TRAP 0x1 ;  /* 0x000000040000795c */ /* 0x000fe20000300000 */
.L_x_20:
[----:B------:R-:W-:Y:S01]  /*1950*/  UMOV UR6, 0x1 ;  /* 0x0000000100067882 */ /* 0x000fe20000000000 */
[----:B------:R-:W-:Y:S01]  /*1960*/  IMAD.MOV.U32 R18, RZ, RZ, RZ ;  /* 0x000000ffff127224 */ /* 0x000fe200078e00ff */
[----:B-1----:R-:W-:Y:S06]  /*1970*/  @P0 BRA `(.L_x_21) ;  /* 0x0000000000080947 */ /* 0x002fec0003800000 */
[----:B------:R-:W1:Y:S02]  /*1980*/  SYNCS.PHASECHK.TRANS64.TRYWAIT P0, [UR7], R10 ;  /* 0x0000000aff0075a7 */ /* 0x000e640008000147 */
[----:B-1----:R-:W-:Y:S05]  /*1990*/  @!P0 BRA `(.L_x_22) ;  /* 0x0000007400448947 */ /* 0x002fea0003800000 */
.L_x_21:
[----:B------:R-:W-:Y:S01]  /*19a0*/  UIADD3 UR7, UR10, 0x2e280, URZ ;  /* 0x0002e2800a077890 */ /* 0x000fe2000fffe03f */
[----:B------:R-:W-:Y:S01]  /*19b0*/  WARPGROUP.ARRIVE ;  /* 0x00000000000079c5 */ /* 0x000fe20000000000 */
[----:B------:R-:W-:Y:S01]  /*19c0*/  ULOP3.LUT UR12, UR11, 0x10000, URZ, 0xfc, !UPT ;  /* 0x000100000b0c7892 */ /* 0x000fe2000f8efc3f */
[----:B------:R-:W-:Y:S01]  /*19d0*/  IMAD.MOV.U32 R19, RZ, RZ, RZ ;  /* 0x000000ffff137224 */ /* 0x000fe200078e00ff */
[----:B------:R-:W-:Y:S01]  /*19e0*/  USHF.R.U32.HI UR7, URZ, 0x4, UR7 ;  /* 0x000000043f077899 */ /* 0x000fe20008011607 */
[----:B------:R-:W-:Y:S01]  /*19f0*/  CS2R R20, SRZ ;  /* 0x0000000000147805 */ /* 0x000fe2000001ff00 */
[----:B------:R-:W-:Y:S01]  /*1a00*/  ULEA UR12, UR5, UR12, 0x9 ;  /* 0x0000000c050c7291 */ /* 0x000fe2000f8e483f */
[----:B------:R-:W-:Y:S01]  /*1a10*/  CS2R R22, SRZ ;  /* 0x0000000000167805 */ /* 0x000fe2000001ff00 */
[----:B------:R-:W-:Y:S01]  /*1a20*/  ULOP3.LUT UR7, UR7, 0x3fff, URZ, 0xc0, !UPT ;  /* 0x00003fff07077892 */ /* 0x000fe2000f8ec03f */
[----:B------:R-:W-:Y:S01]  /*1a30*/  CS2R R72, SRZ ;  /* 0x0000000000487805 */ /* 0x000fe2000001ff00 */
[----:B------:R-:W-:Y:S01]  /*1a40*/  UMOV UR13, 0xc0000010 ;  /* 0xc0000010000d7882 */ /* 0x000fe20000000000 */
[----:B------:R-:W-:Y:S01]  /*1a50*/  UMOV UR15, 0xc0000010 ;  /* 0xc0000010000f7882 */ /* 0x000fe20000000000 */
[----:B------:R-:W-:Y:S01]  /*1a60*/  ULOP3.LUT UR7, UR7, 0x10000, URZ, 0xfc, !UPT ;  /* 0x0001000007077892 */ /* 0x000fe2000f8efc3f */
[----:B------:R-:W-:Y:S01]  /*1a70*/  CS2R R74, SRZ ;  /* 0x00000000004a7805 */ /* 0x000fe2000001ff00 */
[----:B------:R-:W-:Y:S01]  /*1a80*/  UMOV UR16, UR12 ;  /* 0x0000000c00107c82 */ /* 0x000fe20008000000 */
[----:B------:R-:W-:Y:S01]  /*1a90*/  UMOV UR17, UR13 ;  /* 0x0000000d00117c82 */ /* 0x000fe20008000000 */
[----:B------:R-:W-:Y:S01]  /*1aa0*/  UIMAD UR14, UR5, 0x60, UR7 ;  /* 0x00000060050e78a4 */ /* 0x000fe2000f8e0207 */
[----:B------:R-:W-:Y:S01]  /*1ab0*/  CS2R R76, SRZ ;  /* 0x00000000004c7805 */ /* 0x000fe2000001ff00 */
[----:B------:R-:W-:Y:S01]  /*1ac0*/  UIADD3 UR7, UR12, 0x100, URZ ;  /* 0x000001000c077890 */ /* 0x000fe2000fffe03f */
[----:B------:R-:W-:Y:S01]  /*1ad0*/  CS2R R78, SRZ ;  /* 0x00000000004e7805 */ /* 0x000fe2000001ff00 */
[----:B------:R-:W-:Y:S01]  /*1ae0*/  UIADD3 UR18, UR14, 0x20, URZ ;  /* 0x000000200e127890 */ /* 0x000fe2000fffe03f */
[----:B------:R-:W-:Y:S01]  /*1af0*/  CS2R R80, SRZ ;  /* 0x0000000000507805 */ /* 0x000fe2000001ff00 */
[----:B------:R-:W-:Y:S01]  /*1b00*/  UIADD3 UR22, UR14, 0x40, URZ ;  /* 0x000000400e167890 */ /* 0x000fe2000fffe03f */
[----:B------:R-:W-:Y:S01]  /*1b10*/  CS2R R82, SRZ ;  /* 0x0000000000527805 */ /* 0x000fe2000001ff00 */
[----:B------:R-:W-:Y:S01]  /*1b20*/  UMOV UR19, 0xc0000010 ;  /* 0xc000001000137882 */ /* 0x000fe20000000000 */
[----:B------:R-:W-:Y:S01]  /*1b30*/  QGMMA.64x16x32.F32.E4M3.E4M3 R64, gdesc[UR12], RZ, !UPT ;  /* 0x002000000c4079f3 */ /* 0x000fe2000c7008ff */
[----:B------:R-:W-:Y:S01]  /*1b40*/  UMOV UR20, UR12 ;  /* 0x0000000c00147c82 */ /* 0x000fe20008000000 */
[----:B------:R-:W-:Y:S01]  /*1b50*/  UMOV UR21, UR13 ;  /* 0x0000000d00157c82 */ /* 0x000fe20008000000 */
[----:B------:R-:W-:Y:S01]  /*1b60*/  UMOV UR23, 0xc0000010 ;  /* 0xc000001000177882 */ /* 0x000fe20000000000 */
[----:B------:R-:W-:Y:S01]  /*1b70*/  QGMMA.64x16x32.F32.E4M3.E4M3 R48, gdesc[UR16], RZ, !UPT ;  /* 0x00200000103079f3 */ /* 0x000fe2000c7008ff */
[----:B------:R-:W-:-:S02]  /*1b80*/  CS2R R84, SRZ ;  /* 0x0000000000547805 */ /* 0x000fc4000001ff00 */
[----:B------:R-:W-:Y:S02]  /*1b90*/  CS2R R86, SRZ ;  /* 0x0000000000567805 */ /* 0x000fe4000001ff00 */
[----:B------:R-:W-:Y:S01]  /*1ba0*/  CS2R R88, SRZ ;  /* 0x0000000000587805 */ /* 0x000fe2000001ff00 */
[----:B------:R-:W-:Y:S01]  /*1bb0*/  QGMMA.64x16x32.F32.E4M3.E4M3 R32, gdesc[UR20], RZ, !UPT ;  /* 0x00200000142079f3 */ /* 0x000fe2000c7008ff */
[----:B------:R-:W-:Y:S01]  /*1bc0*/  UMOV UR20, UR7 ;  /* 0x0000000700147c82 */ /* 0x000fe20008000000 */
[----:B------:R-:W-:Y:S01]  /*1bd0*/  ULDC UR7, c[0x0][0x50c] ;  /* 0x0001430000077ab9 */ /* 0x000fe20000000800 */
[----:B------:R-:W-:Y:S01]  /*1be0*/  UMOV UR21, 0xc0000010 ;  /* 0xc000001000157882 */ /* 0x000fe20000000000 */
[----:B------:R-:W-:Y:S01]  /*1bf0*/  UISETP.NE.AND UP0, UPT, UR7, 0x1, UPT ;  /* 0x000000010700788c */ /* 0x000fe2000bf05270 */
[----:B------:R-:W-:Y:S01]  /*1c00*/  QGMMA.64x16x32.F32.E4M3.E4M3 R24, gdesc[UR20], RZ, !UPT ;  /* 0x00200000141879f3 */ /* 0x000fe2000c7008ff */
[----:B------:R-:W-:Y:S01]  /*1c10*/  UMOV UR16, UR20 ;  /* 0x0000001400107c82 */ /* 0x000fe20008000000 */
[----:B------:R-:W-:Y:S01]  /*1c20*/  UMOV UR17, UR21 ;  /* 0x0000001500117c82 */ /* 0x000fe20008000000 */
[----:B------:R-:W-:Y:S01]  /*1c30*/  USEL UR7, URZ, 0x1, UP0 ;  /* 0x000000013f077887 */ /* 0x000fe20008000000 */
[----:B------:R-:W-:Y:S01]  /*1c40*/  QGMMA.64x16x32.F32.E4M3.E4M3 R40, gdesc[UR16], RZ, !UPT ;  /* 0x00200000102879f3 */ /* 0x000fe2000c7008ff */
[----:B------:R-:W-:Y:S01]  /*1c50*/  UMOV UR12, UR20 ;  /* 0x00000014000c7c82 */ /* 0x000fe20008000000 */
[----:B------:R-:W-:Y:S01]  /*1c60*/  UMOV UR13, UR21 ;  /* 0x00000015000d7c82 */ /* 0x000fe20008000000 */
[----:B------:R-:W-:Y:S01]  /*1c70*/  CS2R R90, SRZ ;  /* 0x00000000005a7805 */ /* 0x000fe2000001ff00 */
[----:B------:R-:W-:Y:S01]  /*1c80*/  QGMMA.64x16x32.F32.E4M3.E4M3 R56, gdesc[UR12], RZ, !UPT, gsb0 ;  /* 0x002000000c3879f3 */ /* 0x000fe2000c0008ff */
[----:B------:R-:W-:-:S02]  /*1c90*/  ISETP.NE.AND P0, PT, RZ, UR7, PT ;  /* 0x00000007ff007c0c */ /* 0x000fc4000bf05270 */
        /* <DEDUP_REMOVED lines=11> */
[----:B------:R-:W-:Y:S06]  /*1d50*/  @!P0 BRA `(.L_x_23) ;  /* 0x0000000000c88947 */ /* 0x000fec0003800000 */
[----:B------:R-:W-:Y:S02]  /*1d60*/  WARPGROUP.DEPBAR.LE gsb0, 0x0 ;  /* 0x00008000000079c5 */ /* 0x000fe40000010000 */
[----:B------:R-:W-:-:S01]  /*1d70*/  FADD R113, RZ, R64 ;  /* 0x00000040ff717221 */ /* 0x000fc20000000000 */
[----:B------:R-:W-:Y:S01]  /*1d80*/  FADD R112, RZ, R65 ;  /* 0x00000041ff707221 */ /* 0x000fe20000000000 */
        /* <DEDUP_REMOVED lines=46> */
[----:B------:R-:W-:-:S06]  /*2070*/  UMOV UR6, URZ ;  /* 0x0000003f00067c82 */ /* 0x000fcc0008000000 */
.L_x_23:
[----:B------:R-:W-:-:S04]  /*2080*/  UIADD3 UR26, UR5, 0x1, URZ ;  /* 0x00000001051a7890 */ /* 0x000fc8000fffe03f */
[----:B------:R-:W-:-:S04]  /*2090*/  UISETP.NE.AND UP0, UPT, UR26, 0x17, UPT ;  /* 0x000000171a00788c */ /* 0x000fc8000bf05270 */
[----:B------:R-:W-:Y:S02]  /*20a0*/  USEL UR8, URZ, 0x1, UP0 ;  /* 0x000000013f087887 */ /* 0x000fe40008000000 */
[----:B------:R-:W-:Y:S02]  /*20b0*/  USEL UR26, UR26, URZ, UP0 ;  /* 0x0000003f1a1a7287 */ /* 0x000fe40008000000 */
[----:B------:R-:W-:-:S06]  /*20c0*/  ULOP3.LUT UR8, UR4, UR8, URZ, 0x3c, !UPT ;  /* 0x0000000804087292 */ /* 0x000fcc000f8e3c3f */
[----:B------:R-:W-:Y:S01]  /*20d0*/  IMAD.U32 R15, RZ, RZ, UR8 ;  /* 0x00000008ff0f7e24 */ /* 0x000fe2000f8e00ff */
[----:B------:R-:W-:-:S06]  /*20e0*/  UMOV UR8, 0x1 ;  /* 0x0000000100087882 */ /* 0x000fcc0000000000 */
.L_x_18:
[----:B------:R-:W-:-:S04]  /*20f0*/  UISETP.LT.AND UP0, UPT, UR9, 0x1, UPT ;  /* 0x000000010900788c */ /* 0x000fc8000bf01270 */
[----:B------:R-:W-:-:S04]  /*2100*/  USEL UR12, UR9, 0x1, UP0 ;  /* 0x00000001090c7887 */ /* 0x000fc80008000000 */
[----:B------:R-:W-:-:S04]  /*2110*/  UIADD3 UR12, UR9, -UR12, URZ ;  /* 0x8000000c090c7290 */ /* 0x000fc8000fffe03f */
[----:B------:R-:W-:-:S06]  /*2120*/  UISETP.GE.AND UP0, UPT, UR12, 0x1, UPT ;  /* 0x000000010c00788c */ /* 0x000fcc000bf06270 */
[----:B------:R-:W-:-:S13]  /*2130*/  PLOP3.LUT P0, PT, PT, PT, UP0, 0x80, 0x0 ;  /* 0x000000000000781c */ /* 0x000fda0003f0f008 */
[----:B------:R-:W-:Y:S05]  /*2140*/  @!P0 BRA `(.L_x_24) ;  /* 0x0000000800048947 */ /* 0x000fea0003800000 */
[----:B01----:R-:W-:Y:S01]  /*2150*/  IMAD.U32 R10, RZ, RZ, UR12 ;  /* 0x0000000cff0a7e24 */ /* 0x003fe2000f8e00ff */
[----:B------:R-:W-:Y:S01]  /*2160*/  ULDC UR27, c[0x0][0x50c] ;  /* 0x00014300001b7ab9 */ /* 0x000fe20000000800 */
[----:B------:R-:W-:-:S07]  /*2170*/  IMAD.U32 R11, RZ, RZ, UR5 ;  /* 0x00000005ff0b7e24 */ /* 0x000fce000f8e00ff */
.L_x_32:
[----:B------:R-:W-:-:S13]  /*2180*/  ISETP.NE.AND P1, PT, R114, 0x3, PT ;  /* 0x000000037200780c */ /* 0x000fda0003f25270 */
[----:B------:R-:W-:Y:S05]  /*2190*/  @!P1 BRA `(.L_x_25) ;  /* 0x0000000000049947 */ /* 0x000fea0003800000 */
[----:B------:R-:W-:Y:S01]  /*21a0*/  BPT.TRAP 0x1 ;  /* 0x000000040000795c */ /* 0x000fe20000300000 */
.L_x_25:
[----:B------:R-:W0:Y:S01]  /*21b0*/  S2UR UR12, SR_CgaCtaId ;  /* 0x00000000000c79c3 */ /* 0x000e220000008800 */
[----:B------:R-:W-:Y:S01]  /*21c0*/  UMOV UR10, 0x400 ;  /* 0x00000400000a7882 */ /* 0x000fe20000000000 */
[----:B------:R-:W-:Y:S01]  /*21d0*/  SHF.L.U32 R13, R15, 0x1f, RZ ;  /* 0x0000001f0f0d7819 */ /* 0x000fe200000006ff */
[----:B0-----:R-:W-:-:S04]  /*21e0*/  ULEA UR10, UR12, UR10, 0x18 ;  /* 0x0000000a0c0a7291 */ /* 0x001fc8000f8ec03f */
[----:B------:R-:W-:-:S09]  /*21f0*/  ULEA UR12, UR26, UR10, 0x3 ;  /* 0x0000000a1a0c7291 */ /* 0x000fd2000f8e183f */
[----:B------:R0:W1:Y:S01]  /*2200*/  SYNCS.PHASECHK.TRANS64.TRYWAIT P0, [UR12], R13 ;  /* 0x0000000dff0075a7 */ /* 0x000062000800014c */
[----:B------:R-:W-:Y:S05]  /*2210*/  @!P1 BRA `(.L_x_26) ;  /* 0x0000000000049947 */ /* 0x000fea0003800000 */
[----:B------:R-:W-:Y:S01]  /*2220*/  BPT.TRAP 0x1 ;  /* 0x000000040000795c */ /* 0x000fe20000300000 */
.L_x_26:
[----:B-1----:R-:W-:Y:S05]  /*2230*/  @P0 BRA `(.L_x_27) ;  /* 0x0000000000080947 */ /* 0x002fea0003800000 */
[----:B------:R-:W1:Y:S02]  /*2240*/  SYNCS.PHASECHK.TRANS64.TRYWAIT P0, [UR12], R13 ;  /* 0x0000000dff0075a7 */ /* 0x000e64000800014c */
[----:B-1----:R-:W-:Y:S05]  /*2250*/  @!P0 BRA `(.L_x_28) ;  /* 0x0000006c002c8947 */ /* 0x002fea0003800000 */
.L_x_27:
[----:B------:R-:W-:Y:S01]  /*2260*/  UIADD3 UR12, UR10, 0x2e280, URZ ;  /* 0x0002e2800a0c7890 */ /* 0x000fe2000fffe03f */
[----:B------:R-:W-:Y:S01]  /*2270*/  WARPGROUP.ARRIVE ;  /* 0x00000000000079c5 */ /* 0x000fe20000000000 */
[----:B------:R-:W-:Y:S02]  /*2280*/  UISETP.NE.AND UP0, UPT, UR7, URZ, UPT ;  /* 0x0000003f0700728c */ /* 0x000fe4000bf05270 */
[----:B------:R-:W-:Y:S02]  /*2290*/  USHF.R.U32.HI UR12, URZ, 0x4, UR12 ;  /* 0x000000043f0c7899 */ /* 0x000fe4000801160c */
[----:B------:R-:W-:Y:S02]  /*22a0*/  USEL UR8, UR8, URZ, !UP0 ;  /* 0x0000003f08087287 */ /* 0x000fe4000c000000 */
[----:B------:R-:W-:Y:S02]  /*22b0*/  ULOP3.LUT UR7, UR12, 0x3fff, URZ, 0xc0, !UPT ;  /* 0x00003fff0c077892 */ /* 0x000fe4000f8ec03f */
[----:B------:R-:W-:-:S02]  /*22c0*/  ULOP3.LUT UR12, UR11, 0x10000, URZ, 0xfc, !UPT ;  /* 0x000100000b0c7892 */ /* 0x000fc4000f8efc3f */
[----:B------:R-:W-:Y:S02]  /*22d0*/  ULOP3.LUT UR7, UR7, 0x10000, URZ, 0xfc, !UPT ;  /* 0x0001000007077892 */ /* 0x000fe4000f8efc3f */
[----:B------:R-:W-:Y:S02]  /*22e0*/  UISETP.NE.U32.AND UP0, UPT, UR8, URZ, UPT ;  /* 0x0000003f0800728c */ /* 0x000fe4000bf05070 */
[----:B------:R-:W-:Y:S02]  /*22f0*/  UIMAD UR14, UR26, 0x60, UR7 ;  /* 0x000000601a0e78a4 */ /* 0x000fe4000f8e0207 */
[----:B------:R-:W-:Y:S02]  /*2300*/  ULEA UR12, UR26, UR12, 0x9 ;  /* 0x0000000c1a0c7291 */ /* 0x000fe4000f8e483f */
[----:B------:R-:W-:Y:S02]  /*2310*/  UIADD3 UR18, UR14, 0x20, URZ ;  /* 0x000000200e127890 */ /* 0x000fe4000fffe03f */
[----:B------:R-:W-:-:S02]  /*2320*/  UIADD3 UR22, UR14, 0x40, URZ ;  /* 0x000000400e167890 */ /* 0x000fc4000fffe03f */
[----:B------:R-:W-:Y:S01]  /*2330*/  UIADD3 UR7, UR12, 0x100, URZ ;  /* 0x000001000c077890 */ /* 0x000fe2000fffe03f */
[----:B------:R-:W-:Y:S01]  /*2340*/  UMOV UR13, 0xc0000010 ;  /* 0xc0000010000d7882 */ /* 0x000fe20000000000 */
[----:B------:R-:W-:Y:S01]  /*2350*/  UMOV UR15, 0xc0000010 ;  /* 0xc0000010000f7882 */ /* 0x000fe20000000000 */
[----:B------:R-:W-:Y:S01]  /*2360*/  UMOV UR16, UR12 ;  /* 0x0000000c00107c82 */ /* 0x000fe20008000000 */
[----:B------:R-:W-:Y:S01]  /*2370*/  UMOV UR17, UR13 ;  /* 0x0000000d00117c82 */ /* 0x000fe20008000000 */
[----:B------:R-:W-:Y:S01]  /*2380*/  UMOV UR19, 0xc0000010 ;  /* 0xc000001000137882 */ /* 0x000fe20000000000 */
[----:B------:R-:W-:Y:S01]  /*2390*/  QGMMA.64x16x32.F32.E4M3.E4M3 R64, gdesc[UR12], R64, UP0 ;  /* 0x002000000c4079f3 */ /* 0x000fe2000bf00840 */
[----:B------:R-:W-:Y:S01]  /*23a0*/  UMOV UR20, UR12 ;  /* 0x0000000c00147c82 */ /* 0x000fe20008000000 */
[----:B------:R-:W-:Y:S01]  /*23b0*/  UMOV UR21, UR13 ;  /* 0x0000000d00157c82 */ /* 0x000fe20008000000 */
[----:B------:R-:W-:Y:S01]  /*23c0*/  UMOV UR23, 0xc0000010 ;  /* 0xc000001000177882 */ /* 0x000fe20000000000 */
[----:B------:R-:W-:Y:S01]  /*23d0*/  QGMMA.64x16x32.F32.E4M3.E4M3 R48, gdesc[UR16], R48, UP0 ;  /* 0x00200000103079f3 */ /* 0x000fe2000bf00830 */
[----:B------:R-:W-:-:S03]  /*23e0*/  UIADD3 UR6, UR6, 0x1, URZ ;  /* 0x0000000106067890 */ /* 0x000fc6000fffe03f */
[----:B------:R-:W-:Y:S01]  /*23f0*/  QGMMA.64x16x32.F32.E4M3.E4M3 R32, gdesc[UR20], R32, UP0 ;  /* 0x00200000142079f3 */ /* 0x000fe2000bf00820 */
[----:B------:R-:W-:Y:S01]  /*2400*/  UMOV UR20, UR7 ;  /* 0x0000000700147c82 */ /* 0x000fe20008000000 */
[----:B------:R-:W-:Y:S01]  /*2410*/  UMOV UR21, 0xc0000010 ;  /* 0xc000001000157882 */ /* 0x000fe20000000000 */
[----:B------:R-:W-:Y:S01]  /*2420*/  UMOV UR16, UR20 ;  /* 0x0000001400107c82 */ /* 0x000fe20008000000 */
[----:B------:R-:W-:Y:S01]  /*2430*/  UMOV UR17, UR21 ;  /* 0x0000001500117c82 */ /* 0x000fe20008000000 */
[----:B------:R-:W-:Y:S01]  /*2440*/  QGMMA.64x16x32.F32.E4M3.E4M3 R24, gdesc[UR20], R24, UP0 ;  /* 0x00200000141879f3 */ /* 0x000fe2000bf00818 */
[----:B------:R-:W-:Y:S01]  /*2450*/  UMOV UR12, UR20 ;  /* 0x00000014000c7c82 */ /* 0x000fe20008000000 */
[----:B------:R-:W-:Y:S02]  /*2460*/  UMOV UR13, UR21 ;  /* 0x00000015000d7c82 */ /* 0x000fe40008000000 */
[----:B------:R-:W-:Y:S04]  /*2470*/  QGMMA.64x16x32.F32.E4M3.E4M3 R40, gdesc[UR16], R40, UP0 ;  /* 0x00200000102879f3 */ /* 0x000fe8000bf00828 */
[----:B------:R-:W-:Y:S01]  /*2480*/  QGMMA.64x16x32.F32.E4M3.E4M3 R56, gdesc[UR12], R56, UP0, gsb0 ;  /* 0x002000000c3879f3 */ /* 0x000fe2000b800838 */
[----:B------:R-:W-:-:S04]  /*2490*/  UISETP.NE.AND UP0, UPT, UR6, UR27, UPT ;  /* 0x0000001b0600728c */ /* 0x000fc8000bf05270 */
[----:B------:R-:W-:-:S06]  /*24a0*/  USEL UR7, URZ, 0x1, UP0 ;  /* 0x000000013f077887 */ /* 0x000fcc0008000000 */
[----:B------:R-:W-:Y:S01]  /*24b0*/  ISETP.NE.AND P0, PT, RZ, UR7, PT ;  /* 0x00000007ff007c0c */ /* 0x000fe2000bf05270 */
[----:B------:R-:W-:-:S12]  /*24c0*/  WARPGROUP.DEPBAR.LE gsb0, 0x1 ;  /* 0x00008000000079c5 */ /* 0x000fd80000010100 */
[----:B------:R-:W-:Y:S05]  /*24d0*/  @!P0 BRA `(.L_x_29) ;  /* 0x0000000000c88947 */ /* 0x000fea0003800000 */
[----:B------:R-:W-:Y:S02]  /*24e0*/  WARPGROUP.DEPBAR.LE gsb0, 0x0 ;  /* 0x00008000000079c5 */ /* 0x000fe40000010000 */
[----:B------:R-:W-:-:S01]  /*24f0*/  FADD R113, R64, R113 ;  /* 0x0000007140717221 */ /* 0x000fc20000000000 */
[----:B------:R-:W-:Y:S01]  /*2500*/  FADD R112, R65, R112 ;  /* 0x0000007041707221 */ /* 0x000fe20000000000 */
        /* <DEDUP_REMOVED lines=46> */
[----:B------:R-:W-:-:S06]  /*27f0*/  UMOV UR6, URZ ;  /* 0x0000003f00067c82 */ /* 0x000fcc0008000000 */
.L_x_29:
[----:B------:R-:W-:Y:S05]  /*2800*/  @!P1 BRA `(.L_x_30) ;  /* 0x0000000000049947 */ /* 0x000fea0003800000 */
[----:B------:R-:W-:Y:S01]  /*2810*/  BPT.TRAP 0x1 ;  /* 0x000000040000795c */ /* 0x000fe20000300000 */
.L_x_30:
[----:B------:R-:W-:-:S13]  /*2820*/  ISETP.NE.AND P0, PT, R6, RZ, PT ;  /* 0x000000ff0600720c */ /* 0x000fda0003f05270 */
[----:B01----:R-:W-:-:S05]  /*2830*/  @P0 LEA R13, R11, UR10, 0x3 ;  /* 0x0000000a0b0d0c11 */ /* 0x003fca000f8e18ff */
[----:B------:R-:W-:-:S05]  /*2840*/  @P0 VIADD R16, R13, 0xb8 ;  /* 0x000000b80d100836 */ /* 0x000fca0000000000 */
[----:B------:R-:W-:-:S04]  /*2850*/  @P0 PRMT R16, R5, 0x654, R16 ;  /* 0x0000065405100816 */ /* 0x000fc80000000010 */
[----:B------:R0:W-:Y:S01]  /*2860*/  @P0 SYNCS.ARRIVE.TRANS64.RED.A1T0 RZ, [R16+URZ], RZ ;  /* 0x000000ff10ff09a7 */ /* 0x0001e2000810043f */
[----:B------:R-:W-:-:S13]  /*2870*/  ISETP.GT.U32.AND P0, PT, R4, 0x1, PT ;  /* 0x000000010400780c */ /* 0x000fda0003f04070 */
[----:B0-----:R-:W-:Y:S05]  /*2880*/  @P0 BRA `(.L_x_31) ;  /* 0x0000000000040947 */ /* 0x001fea0003800000 */
[----:B------:R-:W-:Y:S01]  /*2890*/  BPT.TRAP 0x1 ;  /* 0x000000040000795c */ /* 0x000fe20000300000 */
.L_x_31:
[----:B------:R-:W-:Y:S01]  /*28a0*/  UIADD3 UR26, UR26, 0x1, URZ ;  /* 0x000000011a1a7890 */ /* 0x000fe2000fffe03f */
[C---:B------:R-:W-:Y:S01]  /*28b0*/  ISETP.GT.AND P1, PT, R10.reuse, 0x1, PT ;  /* 0x000000010a00780c */ /* 0x040fe20003f24270 */
[----:B------:R-:W-:Y:S02]  /*28c0*/  VIADD R11, R11, 0x1 ;  /* 0x000000010b0b7836 */ /* 0x000fe40000000000 */
[----:B------:R-:W-:Y:S01]  /*28d0*/  UISETP.NE.AND UP0, UPT, UR26, 0x17, UPT ;  /* 0x000000171a00788c */ /* 0x000fe2000bf05270 */
[----:B------:R-:W-:Y:S02]  /*28e0*/  VIADD R10, R10, 0xffffffff ;  /* 0xffffffff0a0a7836 */ /* 0x000fe40000000000 */
[C---:B------:R-:W-:Y:S01]  /*28f0*/  ISETP.NE.AND P0, PT, R11.reuse, 0x17, PT ;  /* 0x000000170b00780c */ /* 0x040fe20003f05270 */
[----:B------:R-:W-:Y:S02]  /*2900*/  USEL UR8, URZ, 0x1, UP0 ;  /* 0x000000013f087887 */ /* 0x000fe40008000000 */
[----:B------:R-:W-:Y:S01]  /*2910*/  USEL UR26, UR26, URZ, UP0 ;  /* 0x0000003f1a1a7287 */ /* 0x000fe20008000000 */
[----:B------:R-:W-:-:S03]  /*2920*/  SEL R11, R11, RZ, P0 ;  /* 0x000000ff0b0b7207 */ /* 0x000fc60000000000 */
[----:B------:R-:W-:Y:S01]  /*2930*/  LOP3.LUT R15, R15, UR8, RZ, 0x3c, !PT ;  /* 0x000000080f0f7c12 */ /* 0x000fe2000f8e3cff */
[----:B------:R-:W-:Y:S01]  /*2940*/  UMOV UR8, 0x1 ;  /* 0x0000000100087882 */ /* 0x000fe20000000000 */
[----:B------:R-:W-:Y:S06]  /*2950*/  @P1 BRA `(.L_x_32) ;  /* 0xfffffff800081947 */ /* 0x000fec000383ffff */
.L_x_24:
[----:B------:R-:W-:Y:S01]  /*2960*/  UISETP.NE.AND UP0, UPT, UR6, URZ, UPT ;  /* 0x0000003f0600728c */ /* 0x000fe2000bf05270 */
[----:B01----:R-:W0:Y:S03]  /*2970*/  LDC R10, c[0x0][0x28c] ;  /* 0x0000a300ff0a7b82 */ /* 0x003e260000000800 */
[----:B------:R-:W-:-:S06]  /*2980*/  USEL UR6, URZ, 0x1, !UP0 ;  /* 0x000000013f067887 */ /* 0x000fcc000c000000 */
[----:B------:R-:W-:Y:S02]  /*2990*/  ISETP.NE.AND P0, PT, RZ, UR6, PT ;  /* 0x00000006ff007c0c */ /* 0x000fe4000bf05270 */
[----:B0-----:R-:W-:-:S11]  /*29a0*/  ISETP.GE.AND P1, PT, R10, 0x1, PT ;  /* 0x000000010a00780c */ /* 0x001fd60003f26270 */
[----:B------:R-:W-:Y:S05]  /*29b0*/  @!P0 BRA `(.L_x_33) ;  /* 0x0000000000c48947 */ /* 0x000fea0003800000 */
[----:B------:R-:W-:Y:S02]  /*29c0*/  WARPGROUP.DEPBAR.LE gsb0, 0x0 ;  /* 0x00008000000079c5 */ /* 0x000fe40000010000 */
[----:B------:R-:W-:Y:S01]  /*29d0*/  FADD R113, R64, R113 ;  /* 0x0000007140717221 */ /* 0x000fe20000000000 */
        /* <DEDUP_REMOVED lines=46> */
[----:B------:R-:W-:-:S07]  /*2cc0*/  FADD R18, R18, R31 ;  /* 0x0000001f12127221 */ /* 0x000fce0000000000 */
.L_x_33:
[----:B------:R-:W-:Y:S02]  /*2cd0*/  WARPGROUP.DEPBAR.LE gsb0, 0x0 ;  /* 0x00008000000079c5 */ /* 0x000fe40000010000 */
[----:B------:R-:W-:Y:S05]  /*2ce0*/  @!P1 BRA `(.L_x_34) ;  /* 0x0000000000549947 */ /* 0x000fea0003800000 */
[----:B------:R-:W-:-:S13]  /*2cf0*/  ISETP.NE.AND P0, PT, R114, 0x3, PT ;  /* 0x000000037200780c */ /* 0x000fda0003f05270 */
[----:B------:R-:W-:Y:S05]  /*2d00*/  @!P0 BRA `(.L_x_35) ;  /* 0x0000000000048947 */ /* 0x000fea0003800000 */
[----:B------:R-:W-:Y:S01]  /*2d10*/  BPT.TRAP 0x1 ;  /* 0x000000040000795c */ /* 0x000fe20000300000 */
.L_x_35:
[----:B------:R-:W-:Y:S01]  /*2d20*/  ISETP.NE.AND P0, PT, R6, RZ, PT ;  /* 0x000000ff0600720c */ /* 0x000fe20003f05270 */
[----:B------:R-:W-:Y:S01]  /*2d30*/  BSSY B0, `(.L_x_36) ;  /* 0x000000e000007945 */ /* 0x000fe20003800000 */
[----:B------:R-:W-:-:S11]  /*2d40*/  ISETP.GT.U32.AND P1, PT, R4, 0x1, PT ;  /* 0x000000010400780c */ /* 0x000fd60003f24070 */
[----:B------:R-:W-:Y:S05]  /*2d50*/  @!P0 BRA `(.L_x_37) ;  /* 0x00000000002c8947 */ /* 0x000fea0003800000 */
[----:B------:R-:W-:-:S04]  /*2d60*/  UISETP.LT.AND UP0, UPT, UR9, 0x1, UPT ;  /* 0x000000010900788c */ /* 0x000fc8000bf01270 */
[----:B------:R-:W-:-:S04]  /*2d70*/  USEL UR8, UR9, 0x1, UP0 ;  /* 0x0000000109087887 */ /* 0x000fc80008000000 */
[----:B------:R-:W-:-:S04]  /*2d80*/  UIADD3 UR8, UR5, UR9, -UR8 ;  /* 0x0000000905087290 */ /* 0x000fc8000fffe808 */
[----:B------:R-:W-:-:S04]  /*2d90*/  UIMAD.WIDE.U32 UR6, UR8, -0x4de9bd37, URZ ;  /* 0xb21642c9080678a5 */ /* 0x000fc8000f8e003f */
[----:B------:R-:W-:-:S04]  /*2da0*/  USHF.R.U32.HI UR6, URZ, 0x4, UR7 ;  /* 0x000000043f067899 */ /* 0x000fc80008011607 */
[----:B------:R-:W-:-:S04]  /*2db0*/  UIMAD UR8, UR6, -0x17, UR8 ;  /* 0xffffffe9060878a4 */ /* 0x000fc8000f8e0208 */
[----:B------:R-:W-:-:S04]  /*2dc0*/  ULEA UR8, UR8, UR10, 0x3 ;  /* 0x0000000a08087291 */ /* 0x000fc8000f8e183f */
[----:B------:R-:W-:-:S06]  /*2dd0*/  UIADD3 UR8, UR8, 0xb8, URZ ;  /* 0x000000b808087890 */ /* 0x000fcc000fffe03f */
[----:B------:R-:W-:-:S05]  /*2de0*/  IMAD.U32 R10, RZ, RZ, UR8 ;  /* 0x00000008ff0a7e24 */ /* 0x000fca000f8e00ff */
[----:B------:R-:W-:-:S04]  /*2df0*/  PRMT R10, R5, 0x654, R10 ;  /* 0x00000654050a7816 */ /* 0x000fc8000000000a */
[----:B------:R0:W-:Y:S03]  /*2e00*/  SYNCS.ARRIVE.TRANS64.RED.A1T0 RZ, [R10+URZ], RZ ;  /* 0x000000ff0aff79a7 */ /* 0x0001e6000810043f */
.L_x_37:
[----:B------:R-:W-:Y:S05]  /*2e10*/  BSYNC B0 ;  /* 0x0000000000007941 */ /* 0x000fea0003800000 */
.L_x_36:
[----:B------:R-:W-:Y:S05]  /*2e20*/  @P1 BRA `(.L_x_34) ;  /* 0x0000000000041947 */ /* 0x000fea0003800000 */
[----:B------:R-:W-:Y:S01]  /*2e30*/  BPT.TRAP 0x1 ;  /* 0x000000040000795c */ /* 0x000fe20000300000 */
.L_x_34:
[----:B------:R-:W1:Y:S01]  /*2e40*/  LDC R24, c[0x0][0x288] ;  /* 0x0000a200ff187b82 */ /* 0x000e620000000800 */
[--C-:B0-----:R-:W-:Y:S01]  /*2e50*/  SHF.R.U32.HI R10, RZ, 0x2, R0.reuse ;  /* 0x00000002ff0a7819 */ /* 0x101fe20000011600 */
[----:B------:R-:W-:Y:S01]  /*2e60*/  IMAD R33, R14, 0x30, RZ ;  /* 0x000000300e217824 */ /* 0x000fe200078e02ff */
[----:B------:R-:W-:Y:S01]  /*2e70*/  SHF.R.U32.HI R15, RZ, 0x7, R0 ;  /* 0x00000007ff0f7819 */ /* 0x000fe20000011600 */
[----:B------:R-:W-:Y:S01]  /*2e80*/  UIADD3 UR5, UR9, UR5, URZ ;  /* 0x0000000509057290 */ /* 0x000fe2000fffe03f */
[----:B------:R-:W-:Y:S01]  /*2e90*/  LOP3.LUT R11, R10, 0x7, RZ, 0xc0, !PT ;  /* 0x000000070a0b7812 */ /* 0x000fe200078ec0ff */
[----:B------:R-:W-:Y:S01]  /*2ea0*/  IMAD.SHL.U32 R14, R12, 0x100, RZ ;  /* 0x000001000c0e7824 */ /* 0x000fe200078e00ff */
[----:B------:R-:W-:Y:S01]  /*2eb0*/  LOP3.LUT R10, R15, 0x1, RZ, 0xc0, !PT ;  /* 0x000000010f0a7812 */ /* 0x000fe200078ec0ff */
[----:B------:R-:W-:Y:S01]  /*2ec0*/  UISETP.GT.U32.AND UP0, UPT, UR5, 0x16, UPT ;  /* 0x000000160500788c */ /* 0x000fe2000bf04070 */
[----:B------:R-:W-:Y:S01]  /*2ed0*/  LOP3.LUT R13, R0, 0x60, RZ, 0xc0, !PT ;  /* 0x00000060000d7812 */ /* 0x000fe200078ec0ff */
[----:B------:R-:W-:Y:S01]  /*2ee0*/  ULDC UR12, c[0x0][0x284] ;  /* 0x0000a100000c7ab9 */ /* 0x000fe20000000800 */
[----:B------:R-:W-:Y:S01]  /*2ef0*/  UISETP.GE.U32.AND UP1, UPT, UR9, 0x17, UPT ;  /* 0x000000170900788c */ /* 0x000fe2000bf26070 */
[----:B------:R-:W-:Y:S01]  /*2f00*/  IMAD.SHL.U32 R26, R10, 0x40, RZ ;  /* 0x000000400a1a7824 */ /* 0x000fe200078e00ff */
[----:B------:R-:W-:Y:S01]  /*2f10*/  SHF.R.U32.HI R16, RZ, 0x1, R13 ;  /* 0x00000001ff107819 */ /* 0x000fe2000001160d */
[----:B------:R-:W-:Y:S01]  /*2f20*/  UISETP.LT.U32.AND UP0, UPT, UR9, 0x17, UP0 ;  /* 0x000000170900788c */ /* 0x000fe20008701070 */
[----:B------:R-:W-:Y:S01]  /*2f30*/  SHF.R.S32.HI R29, RZ, 0x1f, R7 ;  /* 0x0000001fff1d7819 */ /* 0x000fe20000011407 */
[----:B------:R-:W-:Y:S01]  /*2f40*/  ULDC.64 UR10, c[0x0][0x5d0] ;  /* 0x00017400000a7ab9 */ /* 0x000fe20000000a00 */
[--C-:B------:R-:W-:Y:S01]  /*2f50*/  LOP3.LUT R13, R26, 0x40, R11.reuse, 0xe2, !PT ;  /* 0x000000401a0d7812 */ /* 0x100fe200078ee20b */
[C---:B------:R-:W-:Y:S01]  /*2f60*/  IMAD.SHL.U32 R26, R0.reuse, 0x2, RZ ;  /* 0x00000002001a7824 */ /* 0x040fe200078e00ff */
[----:B------:R-:W-:Y:S01]  /*2f70*/  IADD3 R17, RZ, -R16, -R11 ;  /* 0x80000010ff117210 */ /* 0x000fe20007ffe80b */
[----:B------:R-:W-:Y:S01]  /*2f80*/  UIMAD.WIDE.U32 UR6, UR5, -0x4de9bd37, URZ ;  /* 0xb21642c9050678a5 */ /* 0x000fe2000f8e003f */
[----:B------:R-:W-:Y:S01]  /*2f90*/  LOP3.LUT R15, R0, 0x3, RZ, 0xc0, !PT ;  /* 0x00000003000f7812 */ /* 0x000fe200078ec0ff */
[----:B------:R-:W-:Y:S01]  /*2fa0*/  USEL UR8, URZ, 0x1, !UP0 ;  /* 0x000000013f087887 */ /* 0x000fe2000c000000 */
[C---:B------:R-:W-:Y:S01]  /*2fb0*/  LOP3.LUT R26, R33.reuse, 0x6, R26, 0xf8, !PT ;  /* 0x00000006211a7812 */ /* 0x040fe200078ef81a */
[----:B------:R-:W-:Y:S01]  /*2fc0*/  IMAD R17, R10, -0x40, R17 ;  /* 0xffffffc00a117824 */ /* 0x000fe200078e0211 */
[----:B-1----:R-:W-:Y:S01]  /*2fd0*/  ISETP.GE.AND P0, PT, R33, R24, PT ;  /* 0x000000182100720c */ /* 0x002fe20003f06270 */
[----:B------:R-:W-:Y:S01]  /*2fe0*/  IMAD R10, R29, UR10, RZ ;  /* 0x0000000a1d0a7c24 */ /* 0x000fe2000f8e02ff */
[----:B------:R-:W-:Y:S01]  /*2ff0*/  SHF.R.S32.HI R27, RZ, 0x1f, R26 ;  /* 0x0000001fff1b7819 */ /* 0x000fe2000001141a */
[----:B------:R-:W-:Y:S01]  /*3000*/  USHF.R.U32.HI UR6, URZ, 0x4, UR7 ;  /* 0x000000043f067899 */ /* 0x000fe20008011607 */
[----:B------:R-:W-:Y:S01]  /*3010*/  ISETP.GE.OR P0, PT, R14, UR12, P0 ;  /* 0x0000000c0e007c0c */ /* 0x000fe20008706670 */
[----:B------:R-:W-:Y:S01]  /*3020*/  ULOP3.LUT UR4, UR4, UR8, URZ, 0x3c, !UPT ;  /* 0x0000000804047292 */ /* 0x000fe2000f8e3c3f */
[----:B------:R-:W-:Y:S01]  /*3030*/  IMAD R28, R15, -0x2, R24 ;  /* 0xfffffffe0f1c7824 */ /* 0x000fe200078e0218 */
[----:B------:R-:W-:Y:S01]  /*3040*/  UIMAD UR5, UR6, -0x17, UR5 ;  /* 0xffffffe9060578a4 */ /* 0x000fe2000f8e0205 */
[----:B------:R-:W-:Y:S01]  /*3050*/  IMAD.WIDE R24, R12, 0x100, RZ ;  /* 0x000001000c187825 */ /* 0x000fe200078e02ff */
[----:B------:R-:W-:Y:S01]  /*3060*/  @UP1 ULOP3.LUT UR4, UR4, 0x1, UR6, 0x78, !UPT ;  /* 0x0000000104041892 */ /* 0x000fe2000f8e7806 */
[----:B------:R-:W-:-:S02]  /*3070*/  IADD3 R38, -R14, UR12, R17 ;  /* 0x0000000c0e267c10 */ /* 0x000fc4000fffe111 */
[C---:B------:R-:W-:Y:S01]  /*3080*/  IMAD R15, R7.reuse, UR11, R10 ;  /* 0x0000000b070f7c24 */ /* 0x040fe2000f8e020a */
[----:B------:R-:W-:Y:S01]  /*3090*/  LOP3.LUT R39, R24, R13, R16, 0xfe, !PT ;  /* 0x0000000d18277212 */ /* 0x000fe200078efe10 */
[----:B------:R-:W-:-:S04]  /*30a0*/  IMAD.WIDE.U32 R10, R7, UR10, R26 ;  /* 0x0000000a070a7c25 */ /* 0x000fc8000f8e001a */
[----:B------:R-:W-:Y:S02]  /*30b0*/  IMAD.IADD R11, R11, 0x1, R15 ;  /* 0x000000010b0b7824 */ /* 0x000fe400078e020f */
[----:B------:R-:W-:Y:S02]  /*30c0*/  IMAD.IADD R33, R28, 0x1, -R33 ;  /* 0x000000011c217824 */ /* 0x000fe400078e0a21 */
[----:B------:R-:W-:Y:S01]  /*30d0*/  IMAD.MOV.U32 R32, RZ, RZ, -0x1 ;  /* 0xffffffffff207424 */ /* 0x000fe200078e00ff */
[----:B------:R-:W-:Y:S06]  /*30e0*/  @P0 BRA `(.L_x_38) ;  /* 0x0000003400c40947 */ /* 0x000fec0003800000 */
[----:B------:R-:W0:Y:S01]  /*30f0*/  LDC.64 R30, c[0x0][0x5c8] ;  /* 0x00017200ff1e7b82 */ /* 0x000e220000000a00 */
[----:B------:R-:W-:Y:S01]  /*3100*/  ULDC.64 UR6, c[0x0][0x5c0] ;  /* 0x0001700000067ab9 */ /* 0x000fe20000000a00 */
[----:B------:R-:W-:Y:S01]  /*3110*/  BSSY B0, `(.L_x_38) ;  /* 0x000036e000007945 */ /* 0x000fe20003800000 */
[-C--:B0-----:R-:W-:Y:S01]  /*3120*/  IMAD R12, R25, R30.reuse, RZ ;  /* 0x0000001e190c7224 */ /* 0x081fe200078e02ff */
[----:B------:R-:W-:Y:S01]  /*3130*/  SHF.L.U64.HI R28, R30, 0x3, R31 ;  /* 0x000000031e1c7819 */ /* 0x000fe2000001021f */
[----:B------:R-:W-:-:S04]  /*3140*/  IMAD.WIDE.U32 R16, R39, R30, R10 ;  /* 0x0000001e27107225 */ /* 0x000fc800078e000a */
[----:B------:R-:W-:Y:S01]  /*3150*/  IMAD R11, R39, R31, R12 ;  /* 0x0000001f270b7224 */ /* 0x000fe200078e020c */
[----:B------:R-:W-:Y:S01]  /*3160*/  IADD3 R10, P3, R16, UR6, RZ ;  /* 0x00000006100a7c10 */ /* 0x000fe2000ff7e0ff */
[C---:B------:R-:W-:Y:S01]  /*3170*/  IMAD.SHL.U32 R15, R30.reuse, 0x8, RZ ;  /* 0x000000081e0f7824 */ /* 0x040fe200078e00ff */
[----:B------:R-:W-:Y:S01]  /*3180*/  LEA R12, P2, R30, R16, 0x7 ;  /* 0x000000101e0c7211 */ /* 0x000fe200078438ff */
[----:B------:R-:W-:-:S03]  /*3190*/  IMAD.IADD R17, R17, 0x1, R11 ;  /* 0x0000000111117824 */ /* 0x000fc600078e020b */
[----:B------:R-:W-:Y:S02]  /*31a0*/  IADD3 R16, P1, P0, R16, UR6, R15 ;  /* 0x0000000610107c10 */ /* 0x000fe4000f83e00f */
[----:B------:R-:W-:Y:S02]  /*31b0*/  IADD3.X R11, R17, UR7, RZ, P3, !PT ;  /* 0x00000007110b7c10 */ /* 0x000fe40009ffe4ff */
[----:B---3-5:R-:W-:Y:S02]  /*31c0*/  FSETP.NEU.AND P3, PT, R9, RZ, PT ;  /* 0x000000ff0900720b */ /* 0x028fe40003f6d000 */
[----:B------:R-:W-:Y:S02]  /*31d0*/  LEA.HI.X R13, R30, R17, R31, 0x7, P2 ;  /* 0x000000111e0d7211 */ /* 0x000fe400010f3c1f */
[C---:B------:R-:W-:Y:S02]  /*31e0*/  IADD3 R14, P2, R12.reuse, UR6, RZ ;  /* 0x000000060c0e7c10 */ /* 0x040fe4000ff5e0ff */
[----:B------:R-:W-:-:S02]  /*31f0*/  IADD3 R12, P5, P6, R12, UR6, R15 ;  /* 0x000000060c0c7c10 */ /* 0x000fc4000febe00f */
[----:B------:R-:W-:Y:S02]  /*3200*/  IADD3.X R15, R13, UR7, RZ, P2, !PT ;  /* 0x000000070d0f7c10 */ /* 0x000fe400097fe4ff */
[--C-:B------:R-:W-:Y:S02]  /*3210*/  IADD3.X R17, R17, UR7, R28.reuse, P1, P0 ;  /* 0x0000000711117c10 */ /* 0x100fe40008fe041c */
[----:B------:R-:W-:Y:S01]  /*3220*/  IADD3.X R13, R13, UR7, R28, P5, P6 ;  /* 0x000000070d0d7c10 */ /* 0x000fe2000afec41c */
[----:B------:R-:W-:Y:S06]  /*3230*/  @!P3 BRA `(.L_x_39) ;  /* 0x00000028005cb947 */ /* 0x000fec0003800000 */
[----:B------:R-:W-:Y:S01]  /*3240*/  ULDC.64 UR6, c[0x0][0x5b8] ;  /* 0x00016e0000067ab9 */ /* 0x000fe20000000a00 */
[----:B------:R-:W-:Y:S01]  /*3250*/  ISETP.GE.AND P3, PT, R38, 0x1, PT ;  /* 0x000000012600780c */ /* 0x000fe20003f66270 */
[----:B------:R-:W-:Y:S01]  /*3260*/  IMAD R30, R29, UR6, RZ ;  /* 0x000000061d1e7c24 */ /* 0x000fe2000f8e02ff */
[----:B------:R-:W-:Y:S01]  /*3270*/  ULDC.64 UR10, c[0x0][0x5a8] ;  /* 0x00016a00000a7ab9 */ /* 0x000fe20000000a00 */
[----:B------:R-:W-:Y:S01]  /*3280*/  IMAD.WIDE.U32 R28, R7, UR6, R26 ;  /* 0x00000006071c7c25 */ /* 0x000fe2000f8e001a */
[----:B------:R-:W-:Y:S01]  /*3290*/  ISETP.LT.OR P1, PT, R33, 0x1, !P3 ;  /* 0x000000012100780c */ /* 0x000fe20005f21670 */
[----:B------:R-:W-:Y:S02]  /*32a0*/  BSSY B1, `(.L_x_40) ;  /* 0x000000c000017945 */ /* 0x000fe40003800000 */
[----:B------:R-:W-:Y:S01]  /*32b0*/  IMAD R7, R7, UR7, R30 ;  /* 0x0000000707077c24 */ /* 0x000fe2000f8e021e */
[----:B------:R-:W-:-:S03]  /*32c0*/  ULDC.64 UR6, c[0x0][0x5b0] ;  /* 0x00016c0000067ab9 */ /* 0x000fc60000000a00 */
[----:B------:R-:W-:Y:S02]  /*32d0*/  IMAD.IADD R29, R29, 0x1, R7 ;  /* 0x000000011d1d7824 */ /* 0x000fe400078e0207 */
[----:B------:R-:W-:Y:S02]  /*32e0*/  IMAD R7, R25, UR6, RZ ;  /* 0x0000000619077c24 */ /* 0x000fe4000f8e02ff */
[----:B------:R-:W-:-:S04]  /*32f0*/  IMAD.WIDE.U32 R26, R39, UR6, R28 ;  /* 0x00000006271a7c25 */ /* 0x000fc8000f8e001c */
[----:B------:R-:W-:Y:S01]  /*3300*/  IMAD R7, R39, UR7, R7 ;  /* 0x0000000727077c24 */ /* 0x000fe2000f8e0207 */
[----:B------:R-:W-:-:S04]  /*3310*/  IADD3 R26, P0, R26, UR10, RZ ;  /* 0x0000000a1a1a7c10 */ /* 0x000fc8000ff1e0ff */
[--C-:B------:R-:W-:Y:S02]  /*3320*/  IADD3.X R27, R27, UR11, R7.reuse, P0, !PT ;  /* 0x0000000b1b1b7c10 */ /* 0x100fe400087fe407 */
[----:B------:R-:W-:Y:S01]  /*3330*/  PRMT R7, RZ, 0x7610, R7 ;  /* 0x00007610ff077816 */ /* 0x000fe20000000007 */
[----:B------:R-:W-:Y:S06]  /*3340*/  @P1 BRA `(.L_x_41) ;  /* 0x0000000000041947 */ /* 0x000fec0003800000 */
[----:B------:R0:W5:Y:S02]  /*3350*/  LDG.E.U8 R7, desc[UR24][R26.64] ;  /* 0x000000181a077981 */ /* 0x000164000c1e1100 */
.L_x_41:
[----:B------:R-:W-:Y:S05]  /*3360*/  BSYNC B1 ;  /* 0x0000000000017941 */ /* 0x000fea0003800000 */
.L_x_40:
[----:B-----5:R-:W-:Y:S01]  /*3370*/  LOP3.LUT R7, R7, 0xff, RZ, 0xc0, !PT ;  /* 0x000000ff07077812 */ /* 0x020fe200078ec0ff */
[----:B------:R-:W-:Y:S01]  /*3380*/  BSSY B1, `(.L_x_42) ;  /* 0x000000b000017945 */ /* 0x000fe20003800000 */
[----:B------:R-:W-:Y:S02]  /*3390*/  ISETP.LT.OR P0, PT, R33, 0x2, !P3 ;  /* 0x000000022100780c */ /* 0x000fe40005f01670 */
[----:B------:R-:W-:-:S05]  /*33a0*/  F2FP.F16.E4M3.UNPACK_B R7, R7 ;  /* 0x00000007ff07723e */ /* 0x000fca00020006ff */
[----:B------:R-:W-:Y:S01]  /*33b0*/  HADD2.F32 R30, -RZ, R7.H0_H0 ;  /* 0x20000007ff1e7230 */ /* 0x000fe20000004100 */
[----:B------:R-:W-:-:S04]  /*33c0*/  PRMT R7, RZ, 0x7610, R7 ;  /* 0x00007610ff077816 */ /* 0x000fc80000000007 */
[----:B------:R-:W-:-:S04]  /*33d0*/  FMUL R30, R30, R9 ;  /* 0x000000091e1e7220 */ /* 0x000fc80000400000 */
[----:B--2---:R-:W-:-:S05]  /*33e0*/  FFMA R30, R113, R8, R30 ;  /* 0x00000008711e7223 */ /* 0x004fca000000001e */
[----:B------:R-:W-:-:S05]  /*33f0*/  F2FP.SATFINITE.E4M3.F32.PACK_AB_MERGE_C R31, RZ, R30, RZ ;  /* 0x0000001eff1f723e */ /* 0x000fca00048070ff */
[----:B------:R1:W-:Y:S01]  /*3400*/  @!P1 STG.E.U8 desc[UR24][R10.64], R31 ;  /* 0x0000001f0a009986 */ /* 0x0003e2000c101118 */
[----:B------:R-:W-:Y:S05]  /*3410*/  @P0 BRA `(.L_x_43) ;  /* 0x0000000000040947 */ /* 0x000fea0003800000 */
[----:B------:R2:W5:Y:S02]  /*3420*/  LDG.E.U8 R7, desc[UR24][R26.64+0x1] ;  /* 0x000001181a077981 */ /* 0x000564000c1e1100 */
.L_x_43:
[----:B------:R-:W-:Y:S05]  /*3430*/  BSYNC B1 ;  /* 0x0000000000017941 */ /* 0x000fea0003800000 */
.L_x_42:
[----:B-----5:R-:W-:Y:S01]  /*3440*/  LOP3.LUT R7, R7, 0xff, RZ, 0xc0, !PT ;  /* 0x000000ff07077812 */ /* 0x020fe200078ec0ff */
[----:B------:R-:W-:Y:S01]  /*3450*/  BSSY B1, `(.L_x_44) ;  /* 0x0000013000017945 */ /* 0x000fe20003800000 */
[----:B------:R-:W-:Y:S02]  /*3460*/  IADD3 R35, P1, R39, 0x8, RZ ;  /* 0x0000000827237810 */ /* 0x000fe40007f3e0ff */
[----:B------:R-:W-:Y:S02]  /*3470*/  F2FP.F16.E4M3.UNPACK_B R7, R7 ;  /* 0x00000007ff07723e */ /* 0x000fe400020006ff */
[----:B------:R-:W-:Y:S01]  /*3480*/  ISETP.GE.AND P2, PT, R38, 0x9, PT ;  /* 0x000000092600780c */ /* 0x000fe20003f46270 */
[----:B-1----:R-:W-:Y:S02]  /*3490*/  IMAD.X R31, RZ, RZ, R25, P1 ;  /* 0x000000ffff1f7224 */ /* 0x002fe400008e0619 */
[----:B------:R-:W-:Y:S01]  /*34a0*/  HADD2.F32 R30, -RZ, R7.H0_H0 ;  /* 0x20000007ff1e7230 */ /* 0x000fe20000004100 */
[----:B------:R-:W-:Y:S01]  /*34b0*/  ISETP.LT.OR P5, PT, R33, 0x1, !P2 ;  /* 0x000000012100780c */ /* 0x000fe200057a1670 */
[----:B------:R-:W-:-:S03]  /*34c0*/  IMAD R34, R31, UR6, RZ ;  /* 0x000000061f227c24 */ /* 0x000fc6000f8e02ff */
[----:B------:R-:W-:Y:S01]  /*34d0*/  FMUL R7, R30, R9 ;  /* 0x000000091e077220 */ /* 0x000fe20000400000 */
[----:B------:R-:W-:-:S04]  /*34e0*/  IMAD.WIDE.U32 R30, R35, UR6, R28 ;  /* 0x00000006231e7c25 */ /* 0x000fc8000f8e001c */
[----:B------:R-:W-:Y:S01]  /*34f0*/  FFMA R7, R112, R8, R7 ;  /* 0x0000000870077223 */ /* 0x000fe20000000007 */
[----:B------:R-:W-:Y:S01]  /*3500*/  IMAD R35, R35, UR7, R34 ;  /* 0x0000000723237c24 */ /* 0x000fe2000f8e0222 */
[----:B------:R-:W-:-:S03]  /*3510*/  IADD3 R30, P1, R30, UR10, RZ ;  /* 0x0000000a1e1e7c10 */ /* 0x000fc6000ff3e0ff */
[----:B------:R-:W-:Y:S02]  /*3520*/  F2FP.SATFINITE.E4M3.F32.PACK_AB_MERGE_C R37, RZ, R7, RZ ;  /* 0x00000007ff25723e */ /* 0x000fe400048070ff */
[----:B------:R-:W-:Y:S02]  /*3530*/  IADD3.X R31, R31, UR11, R35, P1, !PT ;  /* 0x0000000b1f1f7c10 */ /* 0x000fe40008ffe423 */
[----:B------:R-:W-:Y:S01]  /*3540*/  PRMT R7, RZ, 0x7610, R7 ;  /* 0x00007610ff077816 */ /* 0x000fe20000000007 */
[----:B------:R1:W-:Y:S01]  /*3550*/  @!P0 STG.E.U8 desc[UR24][R10.64+0x1], R37 ;  /* 0x000001250a008986 */ /* 0x0003e2000c101118 */
[----:B------:R-:W-:Y:S05]  /*3560*/  @P5 BRA `(.L_x_45) ;  /* 0x0000000000045947 */ /* 0x000fea0003800000 */
[----:B------:R3:W5:Y:S02]  /*3570*/  LDG.E.U8 R7, desc[UR24][R30.64] ;  /* 0x000000181e077981 */ /* 0x000764000c1e1100 */
.L_x_45:
[----:B------:R-:W-:Y:S05]  /*3580*/  BSYNC B1 ;  /* 0x0000000000017941 */ /* 0x000fea0003800000 */
.L_x_44:
[----:B-----5:R-:W-:Y:S01]  /*3590*/  LOP3.LUT R7, R7, 0xff, RZ, 0xc0, !PT ;  /* 0x000000ff07077812 */ /* 0x020fe200078ec0ff */
[----:B------:R-:W-:Y:S01]  /*35a0*/  BSSY B1, `(.L_x_46) ;  /* 0x000000b000017945 */ /* 0x000fe20003800000 */
[----:B------:R-:W-:Y:S02]  /*35b0*/  ISETP.LT.OR P0, PT, R33, 0x2, !P2 ;  /* 0x000000022100780c */ /* 0x000fe40005701670 */
[----:B------:R-:W-:-:S05]  /*35c0*/  F2FP.F16.E4M3.UNPACK_B R7, R7 ;  /* 0x00000007ff07723e */ /* 0x000fca00020006ff */
[----:B------:R-:W-:Y:S01]  /*35d0*/  HADD2.F32 R34, -RZ, R7.H0_H0 ;  /* 0x20000007ff227230 */ /* 0x000fe20000004100 */
[----:B------:R-:W-:-:S04]  /*35e0*/  PRMT R7, RZ, 0x7610, R7 ;  /* 0x00007610ff077816 */ /* 0x000fc80000000007 */
[----:B------:R-:W-:-:S04]  /*35f0*/  FMUL R34, R34, R9 ;  /* 0x0000000922227220 */ /* 0x000fc80000400000 */
[----:B------:R-:W-:-:S05]  /*3600*/  FFMA R34, R111, R8, R34 ;  /* 0x000000086f227223 */ /* 0x000fca0000000022 */
[----:B------:R-:W-:-:S05]  /*3610*/  F2FP.SATFINITE.E4M3.F32.PACK_AB_MERGE_C R35, RZ, R34, RZ ;  /* 0x00000022ff23723e */ /* 0x000fca00048070ff */
[----:B------:R4:W-:Y:S01]  /*3620*/  @!P5 STG.E.U8 desc[UR24][R16.64], R35 ;  /* 0x000000231000d986 */ /* 0x0009e2000c101118 */
[----:B------:R-:W-:Y:S05]  /*3630*/  @P0 BRA `(.L_x_47) ;  /* 0x0000000000040947 */ /* 0x000fea0003800000 */
[----:B------:R0:W5:Y:S02]  /*3640*/  LDG.E.U8 R7, desc[UR24][R30.64+0x1] ;  /* 0x000001181e077981 */ /* 0x000164000c1e1100 */
.L_x_47:
[----:B------:R-:W-:Y:S05]  /*3650*/  BSYNC B1 ;  /* 0x0000000000017941 */ /* 0x000fea0003800000 */
.L_x_46:
[----:B-----5:R-:W-:Y:S01]  /*3660*/  LOP3.LUT R7, R7, 0xff, RZ, 0xc0, !PT ;  /* 0x000000ff07077812 */ /* 0x020fe200078ec0ff */
[----:B------:R-:W-:Y:S01]  /*3670*/  BSSY B1, `(.L_x_48) ;  /* 0x000000b000017945 */ /* 0x000fe20003800000 */
[----:B------:R-:W-:Y:S02]  /*3680*/  ISETP.LT.OR P1, PT, R33, 0x9, !P3 ;  /* 0x000000092100780c */ /* 0x000fe40005f21670 */
[----:B------:R-:W-:-:S05]  /*3690*/  F2FP.F16.E4M3.UNPACK_B R7, R7 ;  /* 0x00000007ff07723e */ /* 0x000fca00020006ff */
[----:B------:R-:W-:-:S05]  /*36a0*/  HADD2.F32 R34, -RZ, R7.H0_H0 ;  /* 0x20000007ff227230 */ /* 0x000fca0000004100 */
[----:B------:R-:W-:-:S04]  /*36b0*/  FMUL R7, R34, R9 ;  /* 0x0000000922077220 */ /* 0x000fc80000400000 */
[----:B------:R-:W-:-:S05]  /*36c0*/  FFMA R7, R110, R8, R7 ;  /* 0x000000086e077223 */ /* 0x000fca0000000007 */
[----:B----4-:R-:W-:Y:S02]  /*36d0*/  F2FP.SATFINITE.E4M3.F32.PACK_AB_MERGE_C R35, RZ, R7, RZ ;  /* 0x00000007ff23723e */ /* 0x010fe400048070ff */
[----:B------:R-:W-:-:S03]  /*36e0*/  PRMT R7, RZ, 0x7610, R7 ;  /* 0x00007610ff077816 */ /* 0x000fc60000000007 */
[----:B------:R4:W-:Y:S01]  /*36f0*/  @!P0 STG.E.U8 desc[UR24][R16.64+0x1], R35 ;  /* 0x0000012310008986 */ /* 0x0009e2000c101118 */
[----:B------:R-:W-:Y:S05]  /*3700*/  @P1 BRA `(.L_x_49) ;  /* 0x0000000000041947 */ /* 0x000fea0003800000 */
[----:B------:R0:W5:Y:S02]  /*3710*/  LDG.E.U8 R7, desc[UR24][R26.64+0x8] ;  /* 0x000008181a077981 */ /* 0x000164000c1e1100 */
.L_x_49:
[----:B------:R-:W-:Y:S05]  /*3720*/  BSYNC B1 ;  /* 0x0000000000017941 */ /* 0x000fea0003800000 */
.L_x_48:
        /* <DEDUP_REMOVED lines=8> */
[----:B----4-:R-:W-:-:S05]  /*37b0*/  F2FP.SATFINITE.E4M3.F32.PACK_AB_MERGE_C R35, RZ, R34, RZ ;  /* 0x00000022ff23723e */ /* 0x010fca00048070ff */
[----:B------:R4:W-:Y:S01]  /*37c0*/  @!P1 STG.E.U8 desc[UR24][R10.64+0x8], R35 ;  /* 0x000008230a009986 */ /* 0x0009e2000c101118 */
[----:B------:R-:W-:Y:S05]  /*37d0*/  @P0 BRA `(.L_x_51) ;  /* 0x0000000000040947 */ /* 0x000fea0003800000 */
[----:B------:R0:W5:Y:S02]  /*37e0*/  LDG.E.U8 R7, desc[UR24][R26.64+0x9] ;  /* 0x000009181a077981 */ /* 0x000164000c1e1100 */
.L_x_51:
[----:B------:R-:W-:Y:S05]  /*37f0*/  BSYNC B1 ;  /* 0x0000000000017941 */ /* 0x000fea0003800000 */
.L_x_50:
        /* <DEDUP_REMOVED lines=12> */
.L_x_53:
[----:B------:R-:W-:Y:S05]  /*38c0*/  BSYNC B1 ;  /* 0x0000000000017941 */ /* 0x000fea0003800000 */
.L_x_52:
        /* <DEDUP_REMOVED lines=12> */
.L_x_55:
[----:B------:R-:W-:Y:S05]  /*3990*/  BSYNC B1 ;  /* 0x0000000000017941 */ /* 0x000fea0003800000 */
.L_x_54:
[----:B-----5:R-:W-:Y:S01]  /*39a0*/  LOP3.LUT R7, R7, 0xff, RZ, 0xc0, !PT ;  /* 0x000000ff07077812 */ /* 0x020fe200078ec0ff */
[----:B------:R-:W-:Y:S01]  /*39b0*/  BSSY B1, `(.L_x_56) ;  /* 0x0000013000017945 */ /* 0x000fe20003800000 */
[----:B-1----:R-:W-:Y:S02]  /*39c0*/  IADD3 R37, P0, R39, 0x80, RZ ;  /* 0x0000008027257810 */ /* 0x002fe40007f1e0ff */
[----:B------:R-:W-:Y:S02]  /*39d0*/  F2FP.F16.E4M3.UNPACK_B R7, R7 ;  /* 0x00000007ff07723e */ /* 0x000fe400020006ff */
[----:B------:R-:W-:Y:S01]  /*39e0*/  ISETP.GE.AND P1, PT, R38, 0x81, PT ;  /* 0x000000812600780c */ /* 0x000fe20003f26270 */
[----:B----4-:R-:W-:Y:S02]  /*39f0*/  IMAD.X R35, RZ, RZ, R25, P0 ;  /* 0x000000ffff237224 */ /* 0x010fe400000e0619 */
        /* <DEDUP_REMOVED lines=14> */
.L_x_57:
[----:B------:R-:W-:Y:S05]  /*3ae0*/  BSYNC B1 ;  /* 0x0000000000017941 */ /* 0x000fea0003800000 */
.L_x_56:
        /* <DEDUP_REMOVED lines=12> */
.L_x_59:
[----:B------:R-:W-:Y:S05]  /*3bb0*/  BSYNC B1 ;  /* 0x0000000000017941 */ /* 0x000fea0003800000 */
.L_x_58:
[----:B-----5:R-:W-:Y:S01]  /*3bc0*/  LOP3.LUT R7, R7, 0xff, RZ, 0xc0, !PT ;  /* 0x000000ff07077812 */ /* 0x020fe200078ec0ff */
[----:B------:R-:W-:Y:S01]  /*3bd0*/  BSSY B1, `(.L_x_60) ;  /* 0x0000013000017945 */ /* 0x000fe20003800000 */
[----:B0-----:R-:W-:Y:S02]  /*3be0*/  IADD3 R37, P0, R39, 0x88, RZ ;  /* 0x0000008827257810 */ /* 0x001fe40007f1e0ff */
[----:B------:R-:W-:-:S03]  /*3bf0*/  F2FP.F16.E4M3.UNPACK_B R7, R7 ;  /* 0x00000007ff07723e */ /* 0x000fc600020006ff */
[----:B------:R-:W-:-:S04]  /*3c00*/  IMAD.WIDE.U32 R28, R37, UR6, R28 ;  /* 0x00000006251c7c25 */ /* 0x000fc8000f8e001c */
[----:B------:R-:W-:-:S05]  /*3c10*/  HADD2.F32 R24, -RZ, R7.H0_H0 ;  /* 0x20000007ff187230 */ /* 0x000fca0000004100 */
[----:B------:R-:W-:Y:S01]  /*3c20*/  FMUL R7, R24, R9 ;  /* 0x0000000918077220 */ /* 0x000fe20000400000 */
[----:B------:R-:W-:Y:S01]  /*3c30*/  IMAD.X R24, RZ, RZ, R25, P0 ;  /* 0x000000ffff187224 */ /* 0x000fe200000e0619 */
[----:B------:R-:W-:Y:S02]  /*3c40*/  ISETP.GE.AND P0, PT, R38, 0x89, PT ;  /* 0x000000892600780c */ /* 0x000fe40003f06270 */
[----:B------:R-:W-:Y:S01]  /*3c50*/  FFMA R7, R104, R8, R7 ;  /* 0x0000000868077223 */ /* 0x000fe20000000007 */
[----:B------:R-:W-:-:S04]  /*3c60*/  IMAD R24, R24, UR6, RZ ;  /* 0x0000000618187c24 */ /* 0x000fc8000f8e02ff */
[----:B------:R-:W-:Y:S01]  /*3c70*/  F2FP.SATFINITE.E4M3.F32.PACK_AB_MERGE_C R39, RZ, R7, RZ ;  /* 0x00000007ff27723e */ /* 0x000fe200048070ff */
[----:B------:R-:W-:Y:S01]  /*3c80*/  IMAD R37, R37, UR7, R24 ;  /* 0x0000000725257c24 */ /* 0x000fe2000f8e0218 */
[----:B------:R-:W-:Y:S02]  /*3c90*/  IADD3 R24, P6, R28, UR10, RZ ;  /* 0x0000000a1c187c10 */ /* 0x000fe4000ffde0ff */
[----:B------:R-:W-:Y:S01]  /*3ca0*/  PRMT R7, RZ, 0x7610, R7 ;  /* 0x00007610ff077816 */ /* 0x000fe20000000007 */
[----:B------:R0:W-:Y:S01]  /*3cb0*/  @!P5 STG.E.U8 desc[UR24][R14.64+0x1], R39 ;  /* 0x000001270e00d986 */ /* 0x0001e2000c101118 */
[----:B------:R-:W-:Y:S02]  /*3cc0*/  ISETP.LT.OR P5, PT, R33, 0x1, !P0 ;  /* 0x000000012100780c */ /* 0x000fe400047a1670 */
[----:B------:R-:W-:-:S11]  /*3cd0*/  IADD3.X R25, R29, UR11, R37, P6, !PT ;  /* 0x0000000b1d197c10 */ /* 0x000fd6000b7fe425 */
[----:B0-----:R-:W-:Y:S05]  /*3ce0*/  @P5 BRA `(.L_x_61) ;  /* 0x0000000000045947 */ /* 0x001fea0003800000 */
[----:B------:R0:W5:Y:S02]  /*3cf0*/  LDG.E.U8 R7, desc[UR24][R24.64] ;  /* 0x0000001818077981 */ /* 0x000164000c1e1100 */
.L_x_61:
[----:B------:R-:W-:Y:S05]  /*3d00*/  BSYNC B1 ;  /* 0x0000000000017941 */ /* 0x000fea0003800000 */
.L_x_60:
        /* <DEDUP_REMOVED lines=12> */
.L_x_63:
[----:B------:R-:W-:Y:S05]  /*3dd0*/  BSYNC B1 ;  /* 0x0000000000017941 */ /* 0x000fea0003800000 */
.L_x_62:
[----:B-----5:R-:W-:Y:S01]  /*3de0*/  LOP3.LUT R7, R7, 0xff, RZ, 0xc0, !PT ;  /* 0x000000ff07077812 */ /* 0x020fe200078ec0ff */
[----:B------:R-:W-:Y:S01]  /*3df0*/  BSSY B1, `(.L_x_64) ;  /* 0x000000b000017945 */ /* 0x000fe20003800000 */
[----:B------:R-:W-:Y:S02]  /*3e00*/  ISETP.LT.OR P5, PT, R33, 0x9, !P1 ;  /* 0x000000092100780c */ /* 0x000fe40004fa1670 */
[----:B------:R-:W-:-:S05]  /*3e10*/  F2FP.F16.E4M3.UNPACK_B R7, R7 ;  /* 0x00000007ff07723e */ /* 0x000fca00020006ff */
[----:B------:R-:W-:-:S05]  /*3e20*/  HADD2.F32 R28, -RZ, R7.H0_H0 ;  /* 0x20000007ff1c7230 */ /* 0x000fca0000004100 */
[----:B------:R-:W-:-:S04]  /*3e30*/  FMUL R7, R28, R9 ;  /* 0x000000091c077220 */ /* 0x000fc80000400000 */
[----:B------:R-:W-:-:S05]  /*3e40*/  FFMA R7, R102, R8, R7 ;  /* 0x0000000866077223 */ /* 0x000fca0000000007 */
[----:B0-----:R-:W-:Y:S02]  /*3e50*/  F2FP.SATFINITE.E4M3.F32.PACK_AB_MERGE_C R29, RZ, R7, RZ ;  /* 0x00000007ff1d723e */ /* 0x001fe400048070ff */
[----:B------:R-:W-:-:S03]  /*3e60*/  PRMT R7, RZ, 0x7610, R7 ;  /* 0x00007610ff077816 */ /* 0x000fc60000000007 */
[----:B------:R0:W-:Y:S01]  /*3e70*/  @!P6 STG.E.U8 desc[UR24][R12.64+0x1], R29 ;  /* 0x0000011d0c00e986 */ /* 0x0001e2000c101118 */
[----:B------:R-:W-:Y:S05]  /*3e80*/  @P5 BRA `(.L_x_65) ;  /* 0x0000000000045947 */ /* 0x000fea0003800000 */
[----:B------:R0:W5:Y:S02]  /*3e90*/  LDG.E.U8 R7, desc[UR24][R34.64+0x8] ;  /* 0x0000081822077981 */ /* 0x000164000c1e1100 */
.L_x_65:
[----:B------:R-:W-:Y:S05]  /*3ea0*/  BSYNC B1 ;  /* 0x0000000000017941 */ /* 0x000fea0003800000 */
.L_x_64:
        /* <DEDUP_REMOVED lines=8> */
[----:B0-----:R-:W-:-:S05]  /*3f30*/  F2FP.SATFINITE.E4M3.F32.PACK_AB_MERGE_C R29, RZ, R28, RZ ;  /* 0x0000001cff1d723e */ /* 0x001fca00048070ff */
[----:B------:R0:W-:Y:S01]  /*3f40*/  @!P5 STG.E.U8 desc[UR24][R14.64+0x8], R29 ;  /* 0x0000081d0e00d986 */ /* 0x0001e2000c101118 */
[----:B------:R-:W-:Y:S05]  /*3f50*/  @P6 BRA `(.L_x_67) ;  /* 0x0000000000046947 */ /* 0x000fea0003800000 */
[----:B------:R0:W5:Y:S02]  /*3f60*/  LDG.E.U8 R7, desc[UR24][R34.64+0x9] ;  /* 0x0000091822077981 */ /* 0x000164000c1e1100 */
.L_x_67:
[----:B------:R-:W-:Y:S05]  /*3f70*/  BSYNC B1 ;  /* 0x0000000000017941 */ /* 0x000fea0003800000 */
.L_x_66:
        /* <DEDUP_REMOVED lines=12> */
.L_x_69:
[----:B------:R-:W-:Y:S05]  /*4040*/  BSYNC B1 ;  /* 0x0000000000017941 */ /* 0x000fea0003800000 */
.L_x_68:
        /* <DEDUP_REMOVED lines=12> */
.L_x_71:
[----:B------:R-:W-:Y:S05]  /*4110*/  BSYNC B1 ;  /* 0x0000000000017941 */ /* 0x000fea0003800000 */
.L_x_70:
        /* <DEDUP_REMOVED lines=12> */
.L_x_73:
[----:B------:R-:W-:Y:S05]  /*41e0*/  BSYNC B1 ;  /* 0x0000000000017941 */ /* 0x000fea0003800000 */
.L_x_72:
        /* <DEDUP_REMOVED lines=12> */
.L_x_75:
[----:B------:R-:W-:Y:S05]  /*42b0*/  BSYNC B1 ;  /* 0x0000000000017941 */ /* 0x000fea0003800000 */
.L_x_74:
        /* <DEDUP_REMOVED lines=12> */
.L_x_77:
[----:B------:R-:W-:Y:S05]  /*4380*/  BSYNC B1 ;  /* 0x0000000000017941 */ /* 0x000fea0003800000 */
.L_x_76:
        /* <DEDUP_REMOVED lines=12> */
.L_x_79:
[----:B------:R-:W-:Y:S05]  /*4450*/  BSYNC B1 ;  /* 0x0000000000017941 */ /* 0x000fea0003800000 */
.L_x_78:
        /* <DEDUP_REMOVED lines=12> */
.L_x_81:
[----:B------:R-:W-:Y:S05]  /*4520*/  BSYNC B1 ;  /* 0x0000000000017941 */ /* 0x000fea0003800000 */
.L_x_80:
        /* <DEDUP_REMOVED lines=12> */
.L_x_83:
[----:B------:R-:W-:Y:S05]  /*45f0*/  BSYNC B1 ;  /* 0x0000000000017941 */ /* 0x000fea0003800000 */
.L_x_82:
        /* <DEDUP_REMOVED lines=12> */
.L_x_85:
[----:B------:R-:W-:Y:S05]  /*46c0*/  BSYNC B1 ;  /* 0x0000000000017941 */ /* 0x000fea0003800000 */
.L_x_84:
        /* <DEDUP_REMOVED lines=12> */
.L_x_87:
[----:B------:R-:W-:Y:S05]  /*4790*/  BSYNC B1 ;  /* 0x0000000000017941 */ /* 0x000fea0003800000 */
.L_x_86:
        /* <DEDUP_REMOVED lines=12> */
.L_x_89:
[----:B------:R-:W-:Y:S05]  /*4860*/  BSYNC B1 ;  /* 0x0000000000017941 */ /* 0x000fea0003800000 */
.L_x_88:
        /* <DEDUP_REMOVED lines=12> */
.L_x_91:
[----:B------:R-:W-:Y:S05]  /*4930*/  BSYNC B1 ;  /* 0x0000000000017941 */ /* 0x000fea0003800000 */
.L_x_90:
        /* <DEDUP_REMOVED lines=12> */
.L_x_93:
[----:B------:R-:W-:Y:S05]  /*4a00*/  BSYNC B1 ;  /* 0x0000000000017941 */ /* 0x000fea0003800000 */
.L_x_92:
        /* <DEDUP_REMOVED lines=12> */
.L_x_95:
[----:B------:R-:W-:Y:S05]  /*4ad0*/  BSYNC B1 ;  /* 0x0000000000017941 */ /* 0x000fea0003800000 */
.L_x_94:
        /* <DEDUP_REMOVED lines=12> */
.L_x_97:
[----:B------:R-:W-:Y:S05]  /*4ba0*/  BSYNC B1 ;  /* 0x0000000000017941 */ /* 0x000fea0003800000 */
.L_x_96:
        /* <DEDUP_REMOVED lines=12> */
.L_x_99:
[----:B------:R-:W-:Y:S05]  /*4c70*/  BSYNC B1 ;  /* 0x0000000000017941 */ /* 0x000fea0003800000 */
.L_x_98:
        /* <DEDUP_REMOVED lines=12> */
.L_x_101:
[----:B------:R-:W-:Y:S05]  /*4d40*/  BSYNC B1 ;  /* 0x0000000000017941 */ /* 0x000fea0003800000 */
.L_x_100:
        /* <DEDUP_REMOVED lines=12> */
.L_x_103:
[----:B------:R-:W-:Y:S05]  /*4e10*/  BSYNC B1 ;  /* 0x0000000000017941 */ /* 0x000fea0003800000 */
.L_x_102:
        /* <DEDUP_REMOVED lines=12> */
.L_x_105:
[----:B------:R-:W-:Y:S05]  /*4ee0*/  BSYNC B1 ;  /* 0x0000000000017941 */ /* 0x000fea0003800000 */
.L_x_104:
        /* <DEDUP_REMOVED lines=12> */
.L_x_107:
[----:B------:R-:W-:Y:S05]  /*4fb0*/  BSYNC B1 ;  /* 0x0000000000017941 */ /* 0x000fea0003800000 */
.L_x_106:
        /* <DEDUP_REMOVED lines=12> */
.L_x_109:
[----:B------:R-:W-:Y:S05]  /*5080*/  BSYNC B1 ;  /* 0x0000000000017941 */ /* 0x000fea0003800000 */
.L_x_108:
        /* <DEDUP_REMOVED lines=12> */
.L_x_111:
[----:B------:R-:W-:Y:S05]  /*5150*/  BSYNC B1 ;  /* 0x0000000000017941 */ /* 0x000fea0003800000 */
.L_x_110:
        /* <DEDUP_REMOVED lines=12> */
.L_x_113:
[----:B------:R-:W-:Y:S05]  /*5220*/  BSYNC B1 ;  /* 0x0000000000017941 */ /* 0x000fea0003800000 */
.L_x_112:
        /* <DEDUP_REMOVED lines=12> */
.L_x_115:
[----:B------:R-:W-:Y:S05]  /*52f0*/  BSYNC B1 ;  /* 0x0000000000017941 */ /* 0x000fea0003800000 */
.L_x_114:
[----:B-----5:R-:W-:Y:S01]  /*5300*/  LOP3.LUT R7, R7, 0xff, RZ, 0xc0, !PT ;  /* 0x000000ff07077812 */ /* 0x020fe200078ec0ff */
[----:B------:R-:W-:Y:S01]  /*5310*/  BSSY B1, `(.L_x_116) ;  /* 0x000000b000017945 */ /* 0x000fe20003800000 */
[----:B------:R-:W-:Y:S02]  /*5320*/  ISETP.LT.OR P5, PT, R33, 0x29, !P2 ;  /* 0x000000292100780c */ /* 0x000fe400057a1670 */
[----:B------:R-:W-:-:S05]  /*5330*/  F2FP.F16.E4M3.UNPACK_B R7, R7 ;  /* 0x00000007ff07723e */ /* 0x000fca00020006ff */
[----:B0-2---:R-:W-:-:S05]  /*5340*/  HADD2.F32 R26, -RZ, R7.H0_H0 ;  /* 0x20000007ff1a7230 */ /* 0x005fca0000004100 */
[----:B------:R-:W-:-:S04]  /*5350*/  FMUL R7, R26, R9 ;  /* 0x000000091a077220 */ /* 0x000fc80000400000 */
[----:B------:R-:W-:-:S05]  /*5360*/  FFMA R7, R76, R8, R7 ;  /* 0x000000084c077223 */ /* 0x000fca0000000007 */
[----:B------:R-:W-:Y:S02]  /*5370*/  F2FP.SATFINITE.E4M3.F32.PACK_AB_MERGE_C R27, RZ, R7, RZ ;  /* 0x00000007ff1b723e */ /* 0x000fe400048070ff */
[----:B------:R-:W-:-:S03]  /*5380*/  PRMT R7, RZ, 0x7610, R7 ;  /* 0x00007610ff077816 */ /* 0x000fc60000000007 */
[----:B------:R0:W-:Y:S01]  /*5390*/  @!P3 STG.E.U8 desc[UR24][R10.64+0x29], R27 ;  /* 0x0000291b0a00b986 */ /* 0x0001e2000c101118 */
[----:B------:R-:W-:Y:S05]  /*53a0*/  @P5 BRA `(.L_x_117) ;  /* 0x0000000000045947 */ /* 0x000fea0003800000 */
[----:B------:R2:W5:Y:S02]  /*53b0*/  LDG.E.U8 R7, desc[UR24][R30.64+0x28] ;  /* 0x000028181e077981 */ /* 0x000564000c1e1100 */
.L_x_117:
[----:B------:R-:W-:Y:S05]  /*53c0*/  BSYNC B1 ;  /* 0x0000000000017941 */ /* 0x000fea0003800000 */
.L_x_116:
[----:B-----5:R-:W-:Y:S01]  /*53d0*/  LOP3.LUT R7, R7, 0xff, RZ, 0xc0, !PT ;  /* 0x000000ff07077812 */ /* 0x020fe200078ec0ff */
[----:B------:R-:W-:Y:S01]  /*53e0*/  BSSY B1, `(.L_x_118) ;  /* 0x000000b000017945 */ /* 0x000fe20003800000 */
[----:B------:R-:W-:Y:S02]  /*53f0*/  ISETP.LT.OR P2, PT, R33, 0x2a, !P2 ;  /* 0x0000002a2100780c */ /* 0x000fe40005741670 */
[----:B------:R-:W-:-:S05]  /*5400*/  F2FP.F16.E4M3.UNPACK_B R7, R7 ;  /* 0x00000007ff07723e */ /* 0x000fca00020006ff */
[----:B0-----:R-:W-:Y:S01]  /*5410*/  HADD2.F32 R10, -RZ, R7.H0_H0 ;  /* 0x20000007ff0a7230 */ /* 0x001fe20000004100 */
[----:B------:R-:W-:-:S04]  /*5420*/  PRMT R7, RZ, 0x7610, R7 ;  /* 0x00007610ff077816 */ /* 0x000fc80000000007 */
[----:B------:R-:W-:-:S04]  /*5430*/  FMUL R10, R10, R9 ;  /* 0x000000090a0a7220 */ /* 0x000fc80000400000 */
[----:B------:R-:W-:-:S05]  /*5440*/  FFMA R10, R75, R8, R10 ;  /* 0x000000084b0a7223 */ /* 0x000fca000000000a */
[----:B------:R-:W-:-:S05]  /*5450*/  F2FP.SATFINITE.E4M3.F32.PACK_AB_MERGE_C R11, RZ, R10, RZ ;  /* 0x0000000aff0b723e */ /* 0x000fca00048070ff */
[----:B------:R0:W-:Y:S01]  /*5460*/  @!P5 STG.E.U8 desc[UR24][R16.64+0x28], R11 ;  /* 0x0000280b1000d986 */ /* 0x0001e2000c101118 */
[----:B------:R-:W-:Y:S05]  /*5470*/  @P2 BRA `(.L_x_119) ;  /* 0x0000000000042947 */ /* 0x000fea0003800000 */
[----:B------:R0:W5:Y:S02]  /*5480*/  LDG.E.U8 R7, desc[UR24][R30.64+0x29] ;  /* 0x000029181e077981 */ /* 0x000164000c1e1100 */
.L_x_119:
[----:B------:R-:W-:Y:S05]  /*5490*/  BSYNC B1 ;  /* 0x0000000000017941 */ /* 0x000fea0003800000 */
.L_x_118:
        /* <DEDUP_REMOVED lines=12> */
.L_x_121:
[----:B------:R-:W-:Y:S05]  /*5560*/  BSYNC B1 ;  /* 0x0000000000017941 */ /* 0x000fea0003800000 */
.L_x_120:
        /* <DEDUP_REMOVED lines=12> */
.L_x_123:
[----:B------:R-:W-:Y:S05]  /*5630*/  BSYNC B1 ;  /* 0x0000000000017941 */ /* 0x000fea0003800000 */
.L_x_122:
        /* <DEDUP_REMOVED lines=12> */
.L_x_125:
[----:B------:R-:W-:Y:S05]  /*5700*/  BSYNC B1 ;  /* 0x0000000000017941 */ /* 0x000fea0003800000 */
.L_x_124:
        /* <DEDUP_REMOVED lines=12> */
.L_x_127:
[----:B------:R-:W-:Y:S05]  /*57d0*/  BSYNC B1 ;  /* 0x0000000000017941 */ /* 0x000fea0003800000 */
.L_x_126:
        /* <DEDUP_REMOVED lines=12> */
.L_x_129:
[----:B------:R-:W-:Y:S05]  /*58a0*/  BSYNC B1 ;  /* 0x0000000000017941 */ /* 0x000fea0003800000 */
.L_x_128:
        /* <DEDUP_REMOVED lines=12> */
.L_x_131:
[----:B------:R-:W-:Y:S05]  /*5970*/  BSYNC B1 ;  /* 0x0000000000017941 */ /* 0x000fea0003800000 */
.L_x_130:
        /* <DEDUP_REMOVED lines=12> */
.L_x_133:
[----:B------:R-:W-:Y:S05]  /*5a40*/  BSYNC B1 ;  /* 0x0000000000017941 */ /* 0x000fea0003800000 */
.L_x_132:
        /* <DEDUP_REMOVED lines=12> */
.L_x_135:
[----:B------:R-:W-:Y:S05]  /*5b10*/  BSYNC B1 ;  /* 0x0000000000017941 */ /* 0x000fea0003800000 */
.L_x_134:
[----:B------:R-:W-:Y:S05]  /*5b20*/  @P0 BRA `(.L_x_136) ;  /* 0x0000000c00300947 */ /* 0x000fea0003800000 */
[----:B-----5:R-:W-:-:S04]  /*5b30*/  LOP3.LUT R7, R7, 0xff, RZ, 0xc0, !PT ;  /* 0x000000ff07077812 */ /* 0x020fc800078ec0ff */
[----:B------:R-:W-:-:S05]  /*5b40*/  F2FP.F16.E4M3.UNPACK_B R7, R7 ;  /* 0x00000007ff07723e */ /* 0x000fca00020006ff */
[----:B------:R-:W-:-:S05]  /*5b50*/  HADD2.F32 R10, -RZ, R7.H0_H0 ;  /* 0x20000007ff0a7230 */ /* 0x000fca0000004100 */
[----:B------:R-:W-:-:S04]  /*5b60*/  FMUL R7, R10, R9 ;  /* 0x000000090a077220 */ /* 0x000fc80000400000 */
[----:B------:R-:W-:-:S05]  /*5b70*/  FFMA R7, R18, R8, R7 ;  /* 0x0000000812077223 */ /* 0x000fca0000000007 */
[----:B------:R-:W-:-:S05]  /*5b80*/  F2FP.SATFINITE.E4M3.F32.PACK_AB_MERGE_C R7, RZ, R7, RZ ;  /* 0x00000007ff07723e */ /* 0x000fca00048070ff */
[----:B------:R0:W-:Y:S01]  /*5b90*/  STG.E.U8 desc[UR24][R12.64+0x29], R7 ;  /* 0x000029070c007986 */ /* 0x0001e2000c101118 */
[----:B------:R-:W-:Y:S05]  /*5ba0*/  BRA `(.L_x_136) ;  /* 0x0000000c00107947 */ /* 0x000fea0003800000 */
.L_x_39:
[----:B------:R-:W-:Y:S01]  /*5bb0*/  ISETP.GE.AND P3, PT, R38, 0x1, PT ;  /* 0x000000012600780c */ /* 0x000fe20003f66270 */
[-C--:B--2---:R-:W-:Y:S01]  /*5bc0*/  FMUL R113, R113, R8.reuse ;  /* 0x0000000871717220 */ /* 0x084fe20000400000 */
[-C--:B------:R-:W-:Y:S01]  /*5bd0*/  FMUL R112, R112, R8.reuse ;  /* 0x0000000870707220 */ /* 0x080fe20000400000 */
[----:B------:R-:W-:Y:S01]  /*5be0*/  ISETP.GE.AND P2, PT, R38, 0x9, PT ;  /* 0x000000092600780c */ /* 0x000fe20003f46270 */
[-C--:B------:R-:W-:Y:S01]  /*5bf0*/  FMUL R111, R111, R8.reuse ;  /* 0x000000086f6f7220 */ /* 0x080fe20000400000 */
[C---:B------:R-:W-:Y:S01]  /*5c00*/  ISETP.LT.OR P0, PT, R33.reuse, 0x1, !P3 ;  /* 0x000000012100780c */ /* 0x040fe20005f01670 */
[-C--:B------:R-:W-:Y:S01]  /*5c10*/  FMUL R110, R110, R8.reuse ;  /* 0x000000086e6e7220 */ /* 0x080fe20000400000 */
[----:B------:R-:W-:Y:S01]  /*5c20*/  ISETP.LT.OR P6, PT, R33, 0x2, !P3 ;  /* 0x000000022100780c */ /* 0x000fe20005fc1670 */
[-C--:B------:R-:W-:Y:S01]  /*5c30*/  FMUL R109, R109, R8.reuse ;  /* 0x000000086d6d7220 */ /* 0x080fe20000400000 */
[----:B------:R-:W-:Y:S01]  /*5c40*/  F2FP.SATFINITE.E4M3.F32.PACK_AB_MERGE_C R113, RZ, R113, RZ ;  /* 0x00000071ff71723e */ /* 0x000fe200048070ff */
[----:B------:R-:W-:Y:S01]  /*5c50*/  FMUL R108, R108, R8 ;  /* 0x000000086c6c7220 */ /* 0x000fe20000400000 */
[----:B------:R-:W-:Y:S01]  /*5c60*/  F2FP.SATFINITE.E4M3.F32.PACK_AB_MERGE_C R7, RZ, R112, RZ ;  /* 0x00000070ff07723e */ /* 0x000fe200048070ff */
[-C--:B------:R-:W-:Y:S01]  /*5c70*/  FMUL R107, R107, R8.reuse ;  /* 0x000000086b6b7220 */ /* 0x080fe20000400000 */
[C---:B------:R-:W-:Y:S01]  /*5c80*/  ISETP.LT.OR P1, PT, R33.reuse, 0x2, !P2 ;  /* 0x000000022100780c */ /* 0x040fe20005721670 */
[-C--:B------:R-:W-:Y:S01]  /*5c90*/  FMUL R106, R106, R8.reuse ;  /* 0x000000086a6a7220 */ /* 0x080fe20000400000 */
[----:B------:R-:W-:Y:S01]  /*5ca0*/  ISETP.LT.OR P5, PT, R33, 0x9, !P3 ;  /* 0x000000092100780c */ /* 0x000fe20005fa1670 */
[-C--:B------:R-:W-:Y:S01]  /*5cb0*/  FMUL R105, R105, R8.reuse ;  /* 0x0000000869697220 */ /* 0x080fe20000400000 */
[----:B------:R-:W-:Y:S01]  /*5cc0*/  F2FP.SATFINITE.E4M3.F32.PACK_AB_MERGE_C R111, RZ, R111, RZ ;  /* 0x0000006fff6f723e */ /* 0x000fe200048070ff */
[----:B------:R-:W-:Y:S01]  /*5cd0*/  @!P0 STG.E.U8 desc[UR24][R10.64], R113 ;  /* 0x000000710a008986 */ /* 0x000fe2000c101118 */
[C---:B------:R-:W-:Y:S01]  /*5ce0*/  ISETP.LT.OR P0, PT, R33.reuse, 0x1, !P2 ;  /* 0x000000012100780c */ /* 0x040fe20005701670 */
[----:B------:R-:W-:Y:S01]  /*5cf0*/  FMUL R104, R104, R8 ;  /* 0x0000000868687220 */ /* 0x000fe20000400000 */
[----:B------:R-:W-:Y:S01]  /*5d00*/  F2FP.SATFINITE.E4M3.F32.PACK_AB_MERGE_C R25, RZ, R110, RZ ;  /* 0x0000006eff19723e */ /* 0x000fe200048070ff */
[----:B------:R0:W-:Y:S01]  /*5d10*/  @!P6 STG.E.U8 desc[UR24][R10.64+0x1], R7 ;  /* 0x000001070a00e986 */ /* 0x0001e2000c101118 */
[----:B------:R-:W-:Y:S01]  /*5d20*/  ISETP.LT.OR P6, PT, R33, 0xa, !P3 ;  /* 0x0000000a2100780c */ /* 0x000fe20005fc1670 */
[----:B------:R-:W-:Y:S01]  /*5d30*/  FMUL R103, R103, R8 ;  /* 0x0000000867677220 */ /* 0x000fe20000400000 */
[----:B------:R-:W-:Y:S01]  /*5d40*/  F2FP.SATFINITE.E4M3.F32.PACK_AB_MERGE_C R109, RZ, R109, RZ ;  /* 0x0000006dff6d723e */ /* 0x000fe200048070ff */
[----:B------:R1:W-:Y:S01]  /*5d50*/  @!P1 STG.E.U8 desc[UR24][R16.64+0x1], R25 ;  /* 0x0000011910009986 */ /* 0x0003e2000c101118 */
[----:B------:R-:W-:Y:S01]  /*5d60*/  F2FP.SATFINITE.E4M3.F32.PACK_AB_MERGE_C R27, RZ, R108, RZ ;  /* 0x0000006cff1b723e */ /* 0x000fe200048070ff */
[-C--:B------:R-:W-:Y:S01]  /*5d70*/  FMUL R102, R102, R8.reuse ;  /* 0x0000000866667220 */ /* 0x080fe20000400000 */
[----:B------:R-:W-:Y:S01]  /*5d80*/  ISETP.GE.AND P1, PT, R38, 0x81, PT ;  /* 0x000000812600780c */ /* 0x000fe20003f26270 */
[-C--:B------:R-:W-:Y:S01]  /*5d90*/  FMUL R101, R101, R8.reuse ;  /* 0x0000000865657220 */ /* 0x080fe20000400000 */
[----:B------:R-:W-:Y:S01]  /*5da0*/  F2FP.SATFINITE.E4M3.F32.PACK_AB_MERGE_C R107, RZ, R107, RZ ;  /* 0x0000006bff6b723e */ /* 0x000fe200048070ff */
[----:B------:R-:W-:Y:S01]  /*5db0*/  @!P0 STG.E.U8 desc[UR24][R16.64], R111 ;  /* 0x0000006f10008986 */ /* 0x000fe2000c101118 */
[C---:B------:R-:W-:Y:S01]  /*5dc0*/  ISETP.LT.OR P0, PT, R33.reuse, 0x9, !P2 ;  /* 0x000000092100780c */ /* 0x040fe20005701670 */
[----:B------:R-:W-:Y:S01]  /*5dd0*/  FMUL R100, R100, R8 ;  /* 0x0000000864647220 */ /* 0x000fe20000400000 */
[----:B0-----:R-:W-:Y:S01]  /*5de0*/  F2FP.SATFINITE.E4M3.F32.PACK_AB_MERGE_C R7, RZ, R106, RZ ;  /* 0x0000006aff07723e */ /* 0x001fe200048070ff */
[----:B------:R-:W-:Y:S01]  /*5df0*/  @!P5 STG.E.U8 desc[UR24][R10.64+0x8], R109 ;  /* 0x0000086d0a00d986 */ /* 0x000fe2000c101118 */
[----:B------:R-:W-:Y:S01]  /*5e00*/  ISETP.LT.OR P5, PT, R33, 0xa, !P2 ;  /* 0x0000000a2100780c */ /* 0x000fe200057a1670 */
[-C--:B------:R-:W-:Y:S01]  /*5e10*/  FMUL R99, R99, R8.reuse ;  /* 0x0000000863637220 */ /* 0x080fe20000400000 */
[----:B------:R-:W-:Y:S01]  /*5e20*/  F2FP.SATFINITE.E4M3.F32.PACK_AB_MERGE_C R105, RZ, R105, RZ ;  /* 0x00000069ff69723e */ /* 0x000fe200048070ff */
[----:B------:R-:W-:Y:S01]  /*5e30*/  @!P6 STG.E.U8 desc[UR24][R10.64+0x9], R27 ;  /* 0x0000091b0a00e986 */ /* 0x000fe2000c101118 */
[----:B------:R-:W-:Y:S01]  /*5e40*/  ISETP.LT.OR P6, PT, R33, 0x1, !P1 ;  /* 0x000000012100780c */ /* 0x000fe20004fc1670 */
[----:B------:R-:W-:Y:S01]  /*5e50*/  FMUL R98, R98, R8 ;  /* 0x0000000862627220 */ /* 0x000fe20000400000 */
[----:B-1----:R-:W-:Y:S01]  /*5e60*/  F2FP.SATFINITE.E4M3.F32.PACK_AB_MERGE_C R25, RZ, R104, RZ ;  /* 0x00000068ff19723e */ /* 0x002fe200048070ff */
[-C--:B------:R-:W-:Y:S01]  /*5e70*/  FMUL R97, R97, R8.reuse ;  /* 0x0000000861617220 */ /* 0x080fe20000400000 */
[----:B------:R-:W-:Y:S01]  /*5e80*/  F2FP.SATFINITE.E4M3.F32.PACK_AB_MERGE_C R103, RZ, R103, RZ ;  /* 0x00000067ff67723e */ /* 0x000fe200048070ff */
[----:B------:R-:W-:Y:S01]  /*5e90*/  @!P0 STG.E.U8 desc[UR24][R16.64+0x8], R107 ;  /* 0x0000086b10008986 */ /* 0x000fe2000c101118 */
[----:B------:R-:W-:Y:S01]  /*5ea0*/  ISETP.GE.AND P0, PT, R38, 0x89, PT ;  /* 0x000000892600780c */ /* 0x000fe20003f06270 */
[-C--:B------:R-:W-:Y:S01]  /*5eb0*/  FMUL R96, R96, R8.reuse ;  /* 0x0000000860607220 */ /* 0x080fe20000400000 */
[----:B------:R-:W-:Y:S01]  /*5ec0*/  F2FP.SATFINITE.E4M3.F32.PACK_AB_MERGE_C R101, RZ, R101, RZ ;  /* 0x00000065ff65723e */ /* 0x000fe200048070ff */
[----:B------:R0:W-:Y:S01]  /*5ed0*/  @!P5 STG.E.U8 desc[UR24][R16.64+0x9], R7 ;  /* 0x000009071000d986 */ /* 0x0001e2000c101118 */
[----:B------:R-:W-:Y:S01]  /*5ee0*/  ISETP.LT.OR P5, PT, R33, 0x2, !P1 ;  /* 0x000000022100780c */ /* 0x000fe20004fa1670 */
[-C--:B------:R-:W-:Y:S01]  /*5ef0*/  FMUL R95, R95, R8.reuse ;  /* 0x000000085f5f7220 */ /* 0x080fe20000400000 */
[----:B------:R-:W-:Y:S01]  /*5f00*/  F2FP.SATFINITE.E4M3.F32.PACK_AB_MERGE_C R99, RZ, R99, RZ ;  /* 0x00000063ff63723e */ /* 0x000fe200048070ff */
[----:B------:R-:W-:Y:S01]  /*5f10*/  @!P6 STG.E.U8 desc[UR24][R14.64], R105 ;  /* 0x000000690e00e986 */ /* 0x000fe2000c101118 */
[----:B------:R-:W-:Y:S01]  /*5f20*/  ISETP.LT.OR P6, PT, R33, 0x1, !P0 ;  /* 0x000000012100780c */ /* 0x000fe200047c1670 */
[-C--:B------:R-:W-:Y:S01]  /*5f30*/  FMUL R94, R94, R8.reuse ;  /* 0x000000085e5e7220 */ /* 0x080fe20000400000 */
[----:B------:R-:W-:Y:S01]  /*5f40*/  F2FP.SATFINITE.E4M3.F32.PACK_AB_MERGE_C R97, RZ, R97, RZ ;  /* 0x00000061ff61723e */ /* 0x000fe200048070ff */
[-C--:B------:R-:W-:Y:S01]  /*5f50*/  FMUL R93, R93, R8.reuse ;  /* 0x000000085d5d7220 */ /* 0x080fe20000400000 */
[----:B------:R-:W-:Y:S01]  /*5f60*/  F2FP.SATFINITE.E4M3.F32.PACK_AB_MERGE_C R95, RZ, R95, RZ ;  /* 0x0000005fff5f723e */ /* 0x000fe200048070ff */
[-C--:B------:R-:W-:Y:S01]  /*5f70*/  FMUL R92, R92, R8.reuse ;  /* 0x000000085c5c7220 */ /* 0x080fe20000400000 */
[----:B------:R-:W-:Y:S01]  /*5f80*/  FMUL R91, R91, R8 ;  /* 0x000000085b5b7220 */ /* 0x000fe20000400000 */
[----:B0-----:R-:W-:Y:S01]  /*5f90*/  F2FP.SATFINITE.E4M3.F32.PACK_AB_MERGE_C R7, RZ, R102, RZ ;  /* 0x00000066ff07723e */ /* 0x001fe200048070ff */
[-C--:B------:R-:W-:Y:S01]  /*5fa0*/  FMUL R90, R90, R8.reuse ;  /* 0x000000085a5a7220 */ /* 0x080fe20000400000 */
        /* <DEDUP_REMOVED lines=51> */
[-C--:B------:R-:W-:Y:S01]  /*62e0*/  FMUL R20, R20, R8.reuse ;  /* 0x0000000814147220 */ /* 0x080fe20000400000 */
[-C--:B------:R-:W-:Y:S01]  /*62f0*/  FMUL R19, R19, R8.reuse ;  /* 0x0000000813137220 */ /* 0x080fe20000400000 */
[----:B------:R-:W-:Y:S01]  /*6300*/  FMUL R18, R18, R8 ;  /* 0x0000000812127220 */ /* 0x000fe20000400000 */
[----:B0-----:R-:W-:-:S02]  /*6310*/  F2FP.SATFINITE.E4M3.F32.PACK_AB_MERGE_C R7, RZ, R94, RZ ;  /* 0x0000005eff07723e */ /* 0x001fc400048070ff */
[----:B------:R0:W-:Y:S01]  /*6320*/  @!P5 STG.E.U8 desc[UR24][R10.64+0x11], R25 ;  /* 0x000011190a00d986 */ /* 0x0001e2000c101118 */
[C---:B------:R-:W-:Y:S02]  /*6330*/  ISETP.LT.OR P5, PT, R33.reuse, 0x12, !P2 ;  /* 0x000000122100780c */ /* 0x040fe400057a1670 */
[----:B------:R-:W-:Y:S01]  /*6340*/  F2FP.SATFINITE.E4M3.F32.PACK_AB_MERGE_C R23, RZ, R23, RZ ;  /* 0x00000017ff17723e */ /* 0x000fe200048070ff */
[----:B------:R-:W-:Y:S01]  /*6350*/  @!P6 STG.E.U8 desc[UR24][R16.64+0x10], R95 ;  /* 0x0000105f1000e986 */ /* 0x000fe2000c101118 */
[----:B------:R-:W-:Y:S02]  /*6360*/  ISETP.LT.OR P6, PT, R33, 0x19, !P3 ;  /* 0x000000192100780c */ /* 0x000fe40005fc1670 */
[----:B------:R-:W-:Y:S02]  /*6370*/  F2FP.SATFINITE.E4M3.F32.PACK_AB_MERGE_C R21, RZ, R21, RZ ;  /* 0x00000015ff15723e */ /* 0x000fe400048070ff */
[----:B------:R-:W-:Y:S02]  /*6380*/  F2FP.SATFINITE.E4M3.F32.PACK_AB_MERGE_C R19, RZ, R19, RZ ;  /* 0x00000013ff13723e */ /* 0x000fe400048070ff */
[----:B0-----:R-:W-:-:S03]  /*6390*/  F2FP.SATFINITE.E4M3.F32.PACK_AB_MERGE_C R25, RZ, R92, RZ ;  /* 0x0000005cff19723e */ /* 0x001fc600048070ff */
[----:B------:R0:W-:Y:S01]  /*63a0*/  @!P5 STG.E.U8 desc[UR24][R16.64+0x11], R7 ;  /* 0x000011071000d986 */ /* 0x0001e2000c101118 */
[----:B------:R-:W-:-:S03]  /*63b0*/  ISETP.LT.OR P5, PT, R33, 0x1a, !P3 ;  /* 0x0000001a2100780c */ /* 0x000fc60005fa1670 */
[----:B------:R-:W-:Y:S01]  /*63c0*/  @!P6 STG.E.U8 desc[UR24][R10.64+0x18], R93 ;  /* 0x0000185d0a00e986 */ /* 0x000fe2000c101118 */
[----:B------:R-:W-:Y:S02]  /*63d0*/  ISETP.LT.OR P6, PT, R33, 0x19, !P2 ;  /* 0x000000192100780c */ /* 0x000fe400057c1670 */
[----:B0-----:R-:W-:-:S07]  /*63e0*/  F2FP.SATFINITE.E4M3.F32.PACK_AB_MERGE_C R7, RZ, R90, RZ ;  /* 0x0000005aff07723e */ /* 0x001fce00048070ff */
        /* <DEDUP_REMOVED lines=33> */
[C---:B------:R-:W-:Y:S02]  /*6600*/  ISETP.LT.OR P6, PT, R33.reuse, 0x29, !P3 ;  /* 0x000000292100780c */ /* 0x040fe40005fc1670 */
[----:B------:R-:W-:Y:S02]  /*6610*/  ISETP.LT.OR P3, PT, R33, 0x2a, !P3 ;  /* 0x0000002a2100780c */ /* 0x000fe40005f61670 */
[----:B0-----:R-:W-:-:S05]  /*6620*/  F2FP.SATFINITE.E4M3.F32.PACK_AB_MERGE_C R25, RZ, R76, RZ ;  /* 0x0000004cff19723e */ /* 0x001fca00048070ff */
[----:B------:R0:W-:Y:S01]  /*6630*/  @!P5 STG.E.U8 desc[UR24][R16.64+0x21], R7 ;  /* 0x000021071000d986 */ /* 0x0001e2000c101118 */
[C---:B------:R-:W-:Y:S02]  /*6640*/  ISETP.LT.OR P5, PT, R33.reuse, 0x29, !P2 ;  /* 0x000000292100780c */ /* 0x040fe400057a1670 */
[C---:B------:R-:W-:Y:S01]  /*6650*/  ISETP.LT.OR P2, PT, R33.reuse, 0x2a, !P2 ;  /* 0x0000002a2100780c */ /* 0x040fe20005741670 */
[----:B------:R-:W-:Y:S01]  /*6660*/  @!P6 STG.E.U8 desc[UR24][R10.64+0x28], R77 ;  /* 0x0000284d0a00e986 */ /* 0x000fe2000c101118 */
[----:B------:R-:W-:-:S03]  /*6670*/  ISETP.LT.OR P6, PT, R33, 0x21, !P1 ;  /* 0x000000212100780c */ /* 0x000fc60004fc1670 */
[----:B------:R1:W-:Y:S01]  /*6680*/  @!P3 STG.E.U8 desc[UR24][R10.64+0x29], R25 ;  /* 0x000029190a00b986 */ /* 0x0003e2000c101118 */
[----:B------:R-:W-:Y:S02]  /*6690*/  ISETP.LT.OR P3, PT, R33, 0x22, !P1 ;  /* 0x000000222100780c */ /* 0x000fe40004f61670 */
[----:B0-----:R-:W-:-:S03]  /*66a0*/  F2FP.SATFINITE.E4M3.F32.PACK_AB_MERGE_C R7, RZ, R74, RZ ;  /* 0x0000004aff07723e */ /* 0x001fc600048070ff */
[----:B------:R-:W-:Y:S01]  /*66b0*/  @!P5 STG.E.U8 desc[UR24][R16.64+0x28], R75 ;  /* 0x0000284b1000d986 */ /* 0x000fe2000c101118 */
[----:B------:R-:W-:-:S03]  /*66c0*/  ISETP.LT.OR P5, PT, R33, 0x21, !P0 ;  /* 0x000000212100780c */ /* 0x000fc600047a1670 */
[----:B------:R0:W-:Y:S01]  /*66d0*/  @!P2 STG.E.U8 desc[UR24][R16.64+0x29], R7 ;  /* 0x000029071000a986 */ /* 0x0001e2000c101118 */
[C---:B------:R-:W-:Y:S02]  /*66e0*/  ISETP.LT.OR P2, PT, R33.reuse, 0x29, !P1 ;  /* 0x000000292100780c */ /* 0x040fe40004f41670 */
[----:B-1----:R-:W-:Y:S01]  /*66f0*/  F2FP.SATFINITE.E4M3.F32.PACK_AB_MERGE_C R11, RZ, R72, RZ ;  /* 0x00000048ff0b723e */ /* 0x002fe200048070ff */
[----:B------:R-:W-:Y:S01]  /*6700*/  @!P6 STG.E.U8 desc[UR24][R14.64+0x20], R73 ;  /* 0x000020490e00e986 */ /* 0x000fe2000c101118 */
[C---:B------:R-:W-:Y:S02]  /*6710*/  ISETP.LT.OR P6, PT, R33.reuse, 0x22, !P0 ;  /* 0x000000222100780c */ /* 0x040fe400047c1670 */
[C---:B------:R-:W-:Y:S01]  /*6720*/  ISETP.LT.OR P1, PT, R33.reuse, 0x2a, !P1 ;  /* 0x0000002a2100780c */ /* 0x040fe20004f21670 */
[----:B------:R1:W-:Y:S01]  /*6730*/  @!P3 STG.E.U8 desc[UR24][R14.64+0x21], R11 ;  /* 0x0000210b0e00b986 */ /* 0x0003e2000c101118 */
[C---:B------:R-:W-:Y:S02]  /*6740*/  ISETP.LT.OR P3, PT, R33.reuse, 0x29, !P0 ;  /* 0x000000292100780c */ /* 0x040fe40004761670 */
[----:B------:R-:W-:Y:S01]  /*6750*/  ISETP.LT.OR P0, PT, R33, 0x2a, !P0 ;  /* 0x0000002a2100780c */ /* 0x000fe20004701670 */
[----:B------:R2:W-:Y:S01]  /*6760*/  @!P5 STG.E.U8 desc[UR24][R12.64+0x20], R23 ;  /* 0x000020170c00d986 */ /* 0x0005e2000c101118 */
[----:B0-----:R-:W-:-:S02]  /*6770*/  F2FP.SATFINITE.E4M3.F32.PACK_AB_MERGE_C R7, RZ, R22, RZ ;  /* 0x00000016ff07723e */ /* 0x001fc400048070ff */
[----:B------:R-:W-:-:S03]  /*6780*/  F2FP.SATFINITE.E4M3.F32.PACK_AB_MERGE_C R17, RZ, R18, RZ ;  /* 0x00000012ff11723e */ /* 0x000fc600048070ff */
[----:B------:R2:W-:Y:S01]  /*6790*/  @!P6 STG.E.U8 desc[UR24][R12.64+0x21], R7 ;  /* 0x000021070c00e986 */ /* 0x0005e2000c101118 */
[----:B-1----:R-:W-:-:S03]  /*67a0*/  F2FP.SATFINITE.E4M3.F32.PACK_AB_MERGE_C R11, RZ, R20, RZ ;  /* 0x00000014ff0b723e */ /* 0x002fc600048070ff */
[----:B------:R2:W-:Y:S04]  /*67b0*/  @!P2 STG.E.U8 desc[UR24][R14.64+0x28], R21 ;  /* 0x000028150e00a986 */ /* 0x0005e8000c101118 */
[----:B------:R2:W-:Y:S04]  /*67c0*/  @!P1 STG.E.U8 desc[UR24][R14.64+0x29], R11 ;  /* 0x0000290b0e009986 */ /* 0x0005e8000c101118 */
[----:B------:R2:W-:Y:S04]  /*67d0*/  @!P3 STG.E.U8 desc[UR24][R12.64+0x28], R19 ;  /* 0x000028130c00b986 */ /* 0x0005e8000c101118 */
[----:B------:R2:W-:Y:S02]  /*67e0*/  @!P0 STG.E.U8 desc[UR24][R12.64+0x29], R17 ;  /* 0x000029110c008986 */ /* 0x0005e4000c101118 */
.L_x_136:
[----:B------:R-:W-:Y:S05]  /*67f0*/  BSYNC B0 ;  /* 0x0000000000007941 */ /* 0x000fea0003800000 */
.L_x_38:
[----:B------:R-:W-:Y:S01]  /*6800*/  ULDC UR6, c[0x0][0xc] ;  /* 0x0000030000067ab9 */ /* 0x000fe20000000800 */
[----:B------:R-:W-:Y:S01]  /*6810*/  ULDC UR7, c[0x0][0x10] ;  /* 0x0000040000077ab9 */ /* 0x000fe20000000800 */
[----:B0-2--5:R-:W0:Y:S01]  /*6820*/  LDC R7, c[0x0][0x14] ;  /* 0x00000500ff077b82 */ /* 0x025e220000000800 */
[----:B------:R-:W-:Y:S01]  /*6830*/  UIMAD.WIDE.U32 UR6, UR6, UR7, URZ ;  /* 0x00000007060672a5 */ /* 0x000fe2000f8e003f */
[----:B------:R-:W-:Y:S01]  /*6840*/  PRMT R10, RZ, 0x7610, R10 ;  /* 0x00007610ff0a7816 */ /* 0x000fe2000000000a */
[----:B------:R-:W-:-:S04]  /*6850*/  IMAD.MOV.U32 R14, RZ, RZ, -0x1 ;  /* 0xffffffffff0e7424 */ /* 0x000fc800078e00ff */
[----:B0-----:R-:W-:-:S04]  /*6860*/  IMAD.WIDE.U32 R2, R7, UR6, R2 ;  /* 0x0000000607027c25 */ /* 0x001fc8000f8e0002 */
[----:B------:R-:W-:Y:S01]  /*6870*/  IMAD R7, R7, UR7, RZ ;  /* 0x0000000707077c24 */ /* 0x000fe2000f8e02ff */
[----:B------:R-:W-:Y:S02]  /*6880*/  ULDC.64 UR6, c[0x0][0x650] ;  /* 0x0001940000067ab9 */ /* 0x000fe40000000a00 */
[----:B------:R-:W-:Y:S01]  /*6890*/  ISETP.GE.U32.AND P0, PT, R2, UR6, PT ;  /* 0x0000000602007c0c */ /* 0x000fe2000bf06070 */
[----:B------:R-:W-:Y:S02]  /*68a0*/  IMAD.IADD R3, R3, 0x1, R7 ;  /* 0x0000000103037824 */ /* 0x000fe400078e0207 */
[----:B------:R-:W-:-:S03]  /*68b0*/  IMAD.MOV.U32 R7, RZ, RZ, -0x1 ;  /* 0xffffffffff077424 */ /* 0x000fc600078e00ff */
[----:B------:R-:W-:-:S13]  /*68c0*/  ISETP.GE.U32.AND.EX P0, PT, R3, UR7, PT, P0 ;  /* 0x0000000703007c0c */ /* 0x000fda000bf06100 */
[----:B------:R-:W-:Y:S05]  /*68d0*/  @P0 BRA `(.L_x_137) ;  /* 0x0000000400600947 */ /* 0x000fea0003800000 */
[----:B------:R-:W0:Y:S01]  /*68e0*/  S2R R22, SR_CTAID.X ;  /* 0x0000000000167919 */ /* 0x000e220000002500 */
[----:B-1----:R-:W1:Y:S01]  /*68f0*/  LDC.64 R16, c[0x0][0x628] ;  /* 0x00018a00ff107b82 */ /* 0x002e620000000a00 */
[----:B------:R-:W-:Y:S01]  /*6900*/  ULDC UR6, c[0x0][0x150] ;  /* 0x0000540000067ab9 */ /* 0x000fe20000000800 */
[----:B------:R-:W-:Y:S01]  /*6910*/  IMAD.MOV.U32 R14, RZ, RZ, R2 ;  /* 0x000000ffff0e7224 */ /* 0x000fe200078e0002 */
[----:B------:R-:W2:Y:S01]  /*6920*/  S2R R24, SR_CTAID.Y ;  /* 0x0000000000187919 */ /* 0x000ea20000002600 */
[----:B------:R-:W-:-:S04]  /*6930*/  IMAD.MOV.U32 R15, RZ, RZ, R3 ;  /* 0x000000ffff0f7224 */ /* 0x000fc800078e0003 */
[----:B------:R-:W2:Y:S08]  /*6940*/  LDC R25, c[0x0][0x144] ;  /* 0x00005100ff197b82 */ /* 0x000eb00000000800 */
[----:B------:R-:W2:Y:S08]  /*6950*/  LDC R18, c[0x0][0x630] ;  /* 0x00018c00ff127b82 */ /* 0x000eb00000000800 */
[----:B------:R-:W2:Y:S01]  /*6960*/  LDC.64 R20, c[0x0][0x620] ;  /* 0x00018800ff147b82 */ /* 0x000ea20000000a00 */
[----:B-1----:R-:W-:-:S04]  /*6970*/  ISETP.NE.U32.AND P0, PT, R16, RZ, PT ;  /* 0x000000ff1000720c */ /* 0x002fc80003f05070 */
[----:B------:R-:W-:Y:S02]  /*6980*/  ISETP.NE.AND.EX P0, PT, R17, RZ, PT, P0 ;  /* 0x000000ff1100720c */ /* 0x000fe40003f05300 */
[----:B0-----:R-:W-:-:S05]  /*6990*/  I2FP.F32.U32 R7, R22 ;  /* 0x0000001600077245 */ /* 0x001fca0000201000 */
[----:B------:R-:W-:-:S04]  /*69a0*/  FMUL R7, R7, UR6 ;  /* 0x0000000607077c20 */ /* 0x000fc80008400000 */
[----:B------:R0:W1:Y:S02]  /*69b0*/  F2I.U32.TRUNC.NTZ R23, R7 ;  /* 0x0000000700177305 */ /* 0x000064000020f000 */
[----:B------:R-:W-:Y:S05]  /*69c0*/  @!P0 BRA `(.L_x_138) ;  /* 0x0000000000288947 */ /* 0x000fea0003800000 */
[----:B0-----:R-:W0:Y:S02]  /*69d0*/  LDC R7, c[0x0][0x634] ;  /* 0x00018d00ff077b82 */ /* 0x001e240000000800 */
        /* <DEDUP_REMOVED lines=9> */
.L_x_138:
[-CC-:B--2---:R-:W-:Y:S01]  /*6a70*/  SHF.R.U64 R19, R14, R18.reuse, R15.reuse ;  /* 0x000000120e137219 */ /* 0x184fe2000000120f */
[----:B---3--:R-:W2:Y:S01]  /*6a80*/  LDC.64 R30, c[0x0][0x640] ;  /* 0x00019000ff1e7b82 */ /* 0x008ea20000000a00 */
[----:B0-----:R-:W-:Y:S01]  /*6a90*/  SHF.R.U32.HI R7, RZ, R18, R15 ;  /* 0x00000012ff077219 */ /* 0x001fe2000001160f */
[----:B-1----:R-:W-:Y:S01]  /*6aa0*/  IMAD.MOV R23, RZ, RZ, -R23 ;  /* 0x000000ffff177224 */ /* 0x002fe200078e0a17 */
[----:B------:R-:W-:Y:S01]  /*6ab0*/  IADD3 R13, P0, RZ, -R19, RZ ;  /* 0x80000013ff0d7210 */ /* 0x000fe20007f1e0ff */
[----:B------:R-:W-:Y:S02]  /*6ac0*/  ULDC UR6, c[0x0][0x154] ;  /* 0x0000550000067ab9 */ /* 0x000fe40000000800 */
[----:B------:R-:W-:Y:S02]  /*6ad0*/  IMAD R25, R25, R23, R22 ;  /* 0x0000001719197224 */ /* 0x000fe400078e0216 */
[----:B------:R-:W0:Y:S01]  /*6ae0*/  LDC R14, c[0x0][0x618] ;  /* 0x00018600ff0e7b82 */ /* 0x000e220000000800 */
[----:B------:R-:W-:-:S02]  /*6af0*/  IMAD.X R7, RZ, RZ, ~R7, P0 ;  /* 0x000000ffff077224 */ /* 0x000fc400000e0e07 */
[----:B------:R-:W-:-:S04]  /*6b00*/  IMAD.WIDE.U32 R10, R13, R20, R2 ;  /* 0x000000140d0a7225 */ /* 0x000fc800078e0002 */
[----:B------:R-:W-:Y:S01]  /*6b10*/  IMAD R12, R7, R20, RZ ;  /* 0x00000014070c7224 */ /* 0x000fe200078e02ff */
[----:B------:R-:W1:Y:S03]  /*6b20*/  LDC R26, c[0x0][0x608] ;  /* 0x00018200ff1a7b82 */ /* 0x000e660000000800 */
[----:B------:R-:W-:Y:S02]  /*6b30*/  IMAD R7, R13, R21, R12 ;  /* 0x000000150d077224 */ /* 0x000fe400078e020c */
[----:B------:R-:W-:Y:S02]  /*6b40*/  IMAD.MOV.U32 R13, RZ, RZ, 0x1 ;  /* 0x00000001ff0d7424 */ /* 0x000fe400078e00ff */
[----:B------:R-:W-:Y:S01]  /*6b50*/  IMAD.IADD R7, R11, 0x1, R7 ;  /* 0x000000010b077824 */ /* 0x000fe200078e0207 */
[----:B------:R-:W3:Y:S01]  /*6b60*/  LDC R28, c[0x0][0x658] ;  /* 0x00019600ff1c7b82 */ /* 0x000ee20000000800 */
[----:B------:R-:W-:-:S02]  /*6b70*/  I2FP.F32.U32 R11, R24 ;  /* 0x00000018000b7245 */ /* 0x000fc40000201000 */
[----:B--2---:R-:W-:-:S03]  /*6b80*/  ISETP.NE.U32.AND P0, PT, R30, RZ, PT ;  /* 0x000000ff1e00720c */ /* 0x004fc60003f05070 */
[----:B------:R-:W-:Y:S01]  /*6b90*/  FMUL R12, R11, UR6 ;  /* 0x000000060b0c7c20 */ /* 0x000fe20008400000 */
[----:B------:R-:W-:Y:S01]  /*6ba0*/  ISETP.NE.AND.EX P0, PT, R31, RZ, PT, P0 ;  /* 0x000000ff1f00720c */ /* 0x000fe20003f05300 */
[----:B------:R-:W2:Y:S01]  /*6bb0*/  LDC R23, c[0x0][0x148] ;  /* 0x00005200ff177b82 */ /* 0x000ea20000000800 */
[-CC-:B0-----:R-:W-:Y:S01]  /*6bc0*/  SHF.R.U64 R18, R10, R14.reuse, R7.reuse ;  /* 0x0000000e0a127219 */ /* 0x181fe20000001207 */
[----:B------:R0:W0:Y:S01]  /*6bd0*/  F2I.U32.TRUNC.NTZ R20, R12 ;  /* 0x0000000c00147305 */ /* 0x000022000020f000 */
[----:B------:R-:W-:Y:S01]  /*6be0*/  SHF.R.U32.HI R7, RZ, R14, R7 ;  /* 0x0000000eff077219 */ /* 0x000fe20000011607 */
[----:B------:R-:W-:-:S04]  /*6bf0*/  IMAD.MOV.U32 R11, RZ, RZ, -0x1 ;  /* 0xffffffffff0b7424 */ /* 0x000fc800078e00ff */
[----:B------:R-:W0:Y:S01]  /*6c00*/  LDC R22, c[0x0][0x600] ;  /* 0x00018000ff167b82 */ /* 0x000e220000000800 */
[-CC-:B-1----:R-:W-:Y:S02]  /*6c10*/  SHF.R.U64 R16, R18, R26.reuse, R7.reuse ;  /* 0x0000001a12107219 */ /* 0x182fe40000001207 */
[----:B------:R-:W-:-:S05]  /*6c20*/  SHF.R.U32.HI R7, RZ, R26, R7 ;  /* 0x0000001aff077219 */ /* 0x000fca0000011607 */
[----:B------:R-:W1:Y:S01]  /*6c30*/  LDC R29, c[0x0][0x648] ;  /* 0x00019200ff1d7b82 */ /* 0x000e620000000800 */
[-C--:B---3--:R-:W-:Y:S02]  /*6c40*/  SHF.L.U32 R10, R11, R28.reuse, RZ ;  /* 0x0000001c0b0a7219 */ /* 0x088fe400000006ff */
[-CC-:B------:R-:W-:Y:S02]  /*6c50*/  SHF.R.U64 R21, R16, R28.reuse, R7.reuse ;  /* 0x0000001c10157219 */ /* 0x180fe40000001207 */
[----:B------:R-:W-:Y:S02]  /*6c60*/  SHF.R.U32.HI R11, RZ, R28, R7 ;  /* 0x0000001cff0b7219 */ /* 0x000fe40000011607 */
[----:B------:R-:W-:Y:S01]  /*6c70*/  LOP3.LUT R27, RZ, R10, RZ, 0x33, !PT ;  /* 0x0000000aff1b7212 */ /* 0x000fe200078e33ff */
[----:B------:R-:W3:Y:S01]  /*6c80*/  LDC R33, c[0x0][0x638] ;  /* 0x00018e00ff217b82 */ /* 0x000ee20000000800 */
[----:B------:R-:W-:Y:S01]  /*6c90*/  SHF.L.U32 R28, R13, R28, RZ ;  /* 0x0000001c0d1c7219 */ /* 0x000fe200000006ff */
[----:B------:R-:W-:-:S06]  /*6ca0*/  IMAD.MOV.U32 R10, RZ, RZ, R21 ;  /* 0x000000ffff0a7224 */ /* 0x000fcc00078e0015 */
[----:B----4-:R-:W4:Y:S01]  /*6cb0*/  LDC R34, c[0x0][0x610] ;  /* 0x00018400ff227b82 */ /* 0x010f220000000800 */
[----:B------:R-:W-:Y:S05]  /*6cc0*/  @!P0 BRA `(.L_x_139) ;  /* 0x0000000000288947 */ /* 0x000fea0003800000 */
[----:B------:R-:W5:Y:S02]  /*6cd0*/  LDC R10, c[0x0][0x64c] ;  /* 0x00019300ff0a7b82 */ /* 0x000f640000000800 */
[----:B-----5:R-:W-:-:S05]  /*6ce0*/  IADD3 R7, P0, R21, R10, RZ ;  /* 0x0000000a15077210 */ /* 0x020fca0007f1e0ff */
[----:B------:R-:W-:-:S04]  /*6cf0*/  IMAD.X R17, RZ, RZ, R11, P0 ;  /* 0x000000ffff117224 */ /* 0x000fc800000e060b */
[----:B------:R-:W-:-:S04]  /*6d00*/  IMAD.WIDE.U32 R10, R17, R30, RZ ;  /* 0x0000001e110a7225 */ /* 0x000fc800078e00ff */
[----:B0-----:R-:W-:-:S04]  /*6d10*/  IMAD.WIDE.U32 R12, P0, R7, R31, R10 ;  /* 0x0000001f070c7225 */ /* 0x001fc8000780000a */
[----:B------:R-:W-:-:S04]  /*6d20*/  IMAD.WIDE.U32 R10, R7, R30, RZ ;  /* 0x0000001e070a7225 */ /* 0x000fc800078e00ff */
[----:B------:R-:W-:Y:S01]  /*6d30*/  IMAD.X R15, RZ, RZ, RZ, P0 ;  /* 0x000000ffff0f7224 */ /* 0x000fe200000e06ff */
[----:B------:R-:W-:Y:S01]  /*6d40*/  IADD3 RZ, P0, R11, R12, RZ ;  /* 0x0000000c0bff7210 */ /* 0x000fe20007f1e0ff */
[----:B------:R-:W-:-:S04]  /*6d50*/  IMAD.MOV.U32 R14, RZ, RZ, R13 ;  /* 0x000000ffff0e7224 */ /* 0x000fc800078e000d */
[----:B------:R-:W-:-:S08]  /*6d60*/  IMAD.WIDE.U32.X R10, R17, R31, R14, P0 ;  /* 0x0000001f110a7225 */ /* 0x000fd000000e040e */
.L_x_139:
[----:B-1----:R-:W-:Y:S01]  /*6d70*/  SHF.R.U64 R7, R10, R29, R11 ;  /* 0x0000001d0a077219 */ /* 0x002fe2000000120b */
[----:B0-----:R-:W-:Y:S01]  /*6d80*/  VIADD R11, R22, 0xffffffff ;  /* 0xffffffff160b7836 */ /* 0x001fe20000000000 */
[----:B------:R-:W-:Y:S01]  /*6d90*/  LOP3.LUT R32, R16, R27, RZ, 0xc0, !PT ;  /* 0x0000001b10207212 */ /* 0x000fe200078ec0ff */
[----:B------:R-:W-:Y:S02]  /*6da0*/  IMAD.MOV R20, RZ, RZ, -R20 ;  /* 0x000000ffff147224 */ /* 0x000fe400078e0a14 */
[----:B------:R-:W-:Y:S01]  /*6db0*/  IMAD.MOV R10, RZ, RZ, -R7 ;  /* 0x000000ffff0a7224 */ /* 0x000fe200078e0a07 */
[----:B------:R-:W-:Y:S01]  /*6dc0*/  LOP3.LUT R18, R18, R11, RZ, 0xc0, !PT ;  /* 0x0000000b12127212 */ /* 0x000fe200078ec0ff */
[----:B------:R-:W-:Y:S02]  /*6dd0*/  IMAD R32, R28, R7, R32 ;  /* 0x000000071c207224 */ /* 0x000fe400078e0220 */
[----:B--2---:R-:W-:Y:S02]  /*6de0*/  @P4 IMAD R25, R23, R20, R24 ;  /* 0x0000001417194224 */ /* 0x004fe400078e0218 */
[----:B---3--:R-:W-:-:S02]  /*6df0*/  IMAD R7, R10, R33, R21 ;  /* 0x000000210a077224 */ /* 0x008fc400078e0215 */
[----:B----4-:R-:W-:Y:S02]  /*6e00*/  IMAD R32, R32, R34, R25 ;  /* 0x0000002220207224 */ /* 0x010fe400078e0219 */
[----:B------:R-:W-:Y:S02]  /*6e10*/  IMAD R7, R7, R22, R18 ;  /* 0x0000001607077224 */ /* 0x000fe400078e0212 */
[----:B------:R-:W-:-:S03]  /*6e20*/  IMAD.MOV.U32 R10, RZ, RZ, 0x1 ;  /* 0x00000001ff0a7424 */ /* 0x000fc600078e00ff */
[----:B------:R-:W-:Y:S02]  /*6e30*/  SEL R14, R7, R32, !P4 ;  /* 0x00000020070e7207 */ /* 0x000fe40006000000 */
[----:B------:R-:W-:Y:S01]  /*6e40*/  SEL R32, R32, R7, !P4 ;  /* 0x0000000720207207 */ /* 0x000fe20006000000 */
[----:B------:R-:W-:-:S07]  /*6e50*/  IMAD.MOV.U32 R7, RZ, RZ, R19 ;  /* 0x000000ffff077224 */ /* 0x000fce00078e0013 */
.L_x_137:
[----:B------:R-:W-:Y:S01]  /*6e60*/  LOP3.LUT P0, RZ, R10, 0xff, RZ, 0xc0, !PT ;  /* 0x000000ff0aff7812 */ /* 0x000fe2000780c0ff */
[----:B------:R-:W-:-:S12]  /*6e70*/  IMAD.MOV.U32 R12, RZ, RZ, R32 ;  /* 0x000000ffff0c7224 */ /* 0x000fd800078e0020 */
[----:B------:R-:W-:Y:S05]  /*6e80*/  @P0 BRA `(.L_x_140) ;  /* 0xffffffa400740947 */ /* 0x000fea000383ffff */
[----:B------:R-:W-:Y:S05]  /*6e90*/  EXIT ;  /* 0x000000000000794d */ /* 0x000fea0003800000 */
.L_x_8:
[----:B0-----:R-:W-:Y:S01]  /*6ea0*/  ULDC.64 UR4, c[0x0][0x650] ;  /* 0x0001940000047ab9 */ /* 0x001fe20000000a00 */
        /* <DEDUP_REMOVED lines=25> */
.L_x_142:
[----:B------:R-:W0:Y:S01]  /*7040*/  LDC.64 R28, c[0x0][0x640] ;  /* 0x00019000ff1c7b82 */ /* 0x000e220000000a00 */
[-CC-:B------:R-:W-:Y:S01]  /*7050*/  SHF.R.U64 R21, R16, R6.reuse, R17.reuse ;  /* 0x0000000610157219 */ /* 0x180fe20000001211 */
[----:B------:R-:W-:Y:S01]  /*7060*/  IMAD.MOV.U32 R31, RZ, RZ, 0x1 ;  /* 0x00000001ff1f7424 */ /* 0x000fe200078e00ff */
[----:B------:R-:W-:Y:S02]  /*7070*/  SHF.R.U32.HI R5, RZ, R6, R17 ;  /* 0x00000006ff057219 */ /* 0x000fe40000011611 */
[----:B------:R-:W-:-:S03]  /*7080*/  IADD3 R15, P0, RZ, -R21, RZ ;  /* 0x80000015ff0f7210 */ /* 0x000fc60007f1e0ff */
[----:B------:R-:W1:Y:S02]  /*7090*/  LDC R14, c[0x0][0x618] ;  /* 0x00018600ff0e7b82 */ /* 0x000e640000000800 */
[----:B------:R-:W-:Y:S02]  /*70a0*/  IMAD.X R5, RZ, RZ, ~R5, P0 ;  /* 0x000000ffff057224 */ /* 0x000fe400000e0e05 */
[----:B------:R-:W-:-:S04]  /*70b0*/  IMAD.WIDE.U32 R12, R15, R22, R2 ;  /* 0x000000160f0c7225 */ /* 0x000fc800078e0002 */
[----:B------:R-:W2:Y:S01]  /*70c0*/  LDC R16, c[0x0][0x608] ;  /* 0x00018200ff107b82 */ /* 0x000ea20000000800 */
[----:B------:R-:W-:-:S04]  /*70d0*/  IMAD R6, R5, R22, RZ ;  /* 0x0000001605067224 */ /* 0x000fc800078e02ff */
[----:B------:R-:W-:-:S03]  /*70e0*/  IMAD R5, R15, R23, R6 ;  /* 0x000000170f057224 */ /* 0x000fc600078e0206 */
[----:B------:R-:W3:Y:S01]  /*70f0*/  LDC R26, c[0x0][0x658] ;  /* 0x00019600ff1a7b82 */ /* 0x000ee20000000800 */
[----:B------:R-:W-:Y:S01]  /*7100*/  IMAD.IADD R5, R13, 0x1, R5 ;  /* 0x000000010d057824 */ /* 0x000fe200078e0205 */
[----:B0-----:R-:W-:Y:S01]  /*7110*/  ISETP.NE.U32.AND P0, PT, R28, RZ, PT ;  /* 0x000000ff1c00720c */ /* 0x001fe20003f05070 */
[----:B------:R-:W-:-:S03]  /*7120*/  IMAD.MOV.U32 R13, RZ, RZ, -0x1 ;  /* 0xffffffffff0d7424 */ /* 0x000fc600078e00ff */
        /* <DEDUP_REMOVED lines=25> */
.L_x_143:
[----:B-1----:R-:W-:Y:S01]  /*72c0*/  SHF.R.U64 R6, R12, R25, R13 ;  /* 0x000000190c067219 */ /* 0x002fe2000000120d */
[----:B0-----:R-:W-:Y:S01]  /*72d0*/  VIADD R13, R24, 0xffffffff ;  /* 0xffffffff180d7836 */ /* 0x001fe20000000000 */
[----:B------:R-:W-:Y:S01]  /*72e0*/  SHF.L.U32 R9, R31, R26, RZ ;  /* 0x0000001a1f097219 */ /* 0x000fe200000006ff */
[----:B------:R-:W-:Y:S01]  /*72f0*/  @P4 IMAD R10, R11, R20, R8 ;  /* 0x000000140b0a4224 */ /* 0x000fe200078e0208 */
[----:B------:R-:W-:Y:S01]  /*7300*/  LOP3.LUT R5, R22, R33, RZ, 0xc0, !PT ;  /* 0x0000002116057212 */ /* 0x000fe200078ec0ff */
[----:B------:R-:W-:Y:S01]  /*7310*/  IMAD.MOV R12, RZ, RZ, -R6 ;  /* 0x000000ffff0c7224 */ /* 0x000fe200078e0a06 */
[----:B------:R-:W-:Y:S01]  /*7320*/  LOP3.LUT R18, R18, R13, RZ, 0xc0, !PT ;  /* 0x0000000d12127212 */ /* 0x000fe200078ec0ff */
[----:B------:R-:W-:Y:S02]  /*7330*/  IMAD.MOV.U32 R8, RZ, RZ, 0x1 ;  /* 0x00000001ff087424 */ /* 0x000fe400078e00ff */
[----:B------:R-:W-:Y:S02]  /*7340*/  IMAD R9, R9, R6, R5 ;  /* 0x0000000609097224 */ /* 0x000fe400078e0205 */
[----:B--2---:R-:W-:-:S02]  /*7350*/  IMAD R5, R12, R27, R23 ;  /* 0x0000001b0c057224 */ /* 0x004fc400078e0217 */
[----:B---3--:R-:W-:Y:S02]  /*7360*/  IMAD R6, R9, R30, R10 ;  /* 0x0000001e09067224 */ /* 0x008fe400078e020a */
[----:B------:R-:W-:Y:S01]  /*7370*/  IMAD R9, R5, R24, R18 ;  /* 0x0000001805097224 */ /* 0x000fe200078e0212 */
[----:B------:R-:W-:Y:S01]  /*7380*/  PRMT R5, R8, 0x7610, R5 ;  /* 0x0000761008057816 */ /* 0x000fe20000000005 */
[----:B------:R-:W-:-:S03]  /*7390*/  IMAD.MOV.U32 R17, RZ, RZ, R21 ;  /* 0x000000ffff117224 */ /* 0x000fc600078e0015 */
[----:B------:R-:W-:Y:S02]  /*73a0*/  SEL R14, R9, R6, !P4 ;  /* 0x00000006090e7207 */ /* 0x000fe40006000000 */
[----:B------:R-:W-:-:S07]  /*73b0*/  SEL R6, R6, R9, !P4 ;  /* 0x0000000906067207 */ /* 0x000fce0006000000 */
.L_x_141:
[----:B------:R-:W-:-:S08]  /*73c0*/  NOP ;  /* 0x0000000000007918 */ /* 0x000fd00000000000 */
[----:B------:R-:W0:-:S00]  /*73d0*/  USETMAXREG.DEALLOC.CTAPOOL 0x28 ;  /* 0x00000028000079c8 */ /* 0x000e0000080e0500 */
[----:B0-----:R-:W-:-:S13]  /*73e0*/  ISETP.NE.AND P0, PT, R7, RZ, PT ;  /* 0x000000ff0700720c */ /* 0x001fda0003f05270 */
[----:B------:R-:W-:Y:S05]  /*73f0*/  @P0 EXIT ;  /* 0x000000000000094d */ /* 0x000fea0003800000 */
[----:B------:R-:W-:Y:S01]  /*7400*/  LOP3.LUT P0, RZ, R5, 0xff, RZ, 0xc0, !PT ;  /* 0x000000ff05ff7812 */ /* 0x000fe2000780c0ff */
[----:B------:R-:W-:Y:S02]  /*7410*/  IMAD.MOV.U32 R5, RZ, RZ, 0x1 ;  /* 0x00000001ff057424 */ /* 0x000fe400078e00ff */
[----:B------:R-:W-:-:S10]  /*7420*/  IMAD.MOV.U32 R13, RZ, RZ, RZ ;  /* 0x000000ffff0d7224 */ /* 0x000fd400078e00ff */
[----:B------:R-:W-:Y:S05]  /*7430*/  @!P0 BRA `(.L_x_144) ;  /* 0x0000000c00308947 */ /* 0x000fea0003800000 */
[----:B------:R-:W0:Y:S01]  /*7440*/  LDC R5, c[0x0][0x28c] ;  /* 0x0000a300ff057b82 */ /* 0x000e220000000800 */
[----:B------:R-:W1:Y:S01]  /*7450*/  S2R R11, SR_CgaCtaId ;  /* 0x00000000000b7919 */ /* 0x000e620000008800 */
[----:B------:R-:W-:Y:S01]  /*7460*/  ULDC UR5, c[0x0][0x600] ;  /* 0x0001800000057ab9 */ /* 0x000fe20000000800 */
[----:B------:R-:W-:Y:S01]  /*7470*/  ULDC UR4, c[0x0][0xc] ;  /* 0x0000030000047ab9 */ /* 0x000fe20000000800 */
[----:B------:R-:W-:Y:S01]  /*7480*/  UIADD3 UR16, UR5, -0x1, URZ ;  /* 0xffffffff05107890 */ /* 0x000fe2000fffe03f */
[----:B------:R-:W-:Y:S01]  /*7490*/  BSSY B0, `(.L_x_144) ;  /* 0x00000c6000007945 */ /* 0x000fe20003800000 */
[----:B------:R-:W-:Y:S01]  /*74a0*/  ULDC UR6, c[0x0][0x658] ;  /* 0x0001960000067ab9 */ /* 0x000fe20000000800 */
[----:B------:R-:W-:Y:S01]  /*74b0*/  ULDC UR5, c[0x0][0x10] ;  /* 0x0000040000057ab9 */ /* 0x000fe20000000800 */
[----:B------:R-:W-:Y:S01]  /*74c0*/  UMOV UR7, 0xffffffff ;  /* 0xffffffff00077882 */ /* 0x000fe20000000000 */
[----:B------:R-:W-:Y:S01]  /*74d0*/  UMOV UR8, 0x1 ;  /* 0x0000000100087882 */ /* 0x000fe20000000000 */
[----:B------:R-:W-:Y:S01]  /*74e0*/  UIMAD.WIDE.U32 UR4, UR4, UR5, URZ ;  /* 0x00000005040472a5 */ /* 0x000fe2000f8e003f */
[----:B------:R-:W-:Y:S01]  /*74f0*/  IMAD.MOV.U32 R16, RZ, RZ, 0x1 ;  /* 0x00000001ff107424 */ /* 0x000fe200078e00ff */
[----:B------:R-:W-:Y:S01]  /*7500*/  USHF.L.U32 UR7, UR7, UR6, URZ ;  /* 0x0000000607077299 */ /* 0x000fe2000800063f */
[----:B------:R-:W-:Y:S01]  /*7510*/  LOP3.LUT R15, R4, 0x2, RZ, 0xfc, !PT ;  /* 0x00000002040f7812 */ /* 0x000fe200078efcff */
[----:B------:R-:W-:Y:S01]  /*7520*/  USHF.L.U32 UR18, UR8, UR6, URZ ;  /* 0x0000000608127299 */ /* 0x000fe2000800063f */
[----:B------:R-:W-:Y:S01]  /*7530*/  IMAD.MOV.U32 R13, RZ, RZ, RZ ;  /* 0x000000ffff0d7224 */ /* 0x000fe200078e00ff */
[----:B------:R-:W-:Y:S01]  /*7540*/  ULOP3.LUT UR17, URZ, UR7, URZ, 0x33, !UPT ;  /* 0x000000073f117292 */ /* 0x000fe2000f8e333f */
[----:B------:R-:W-:Y:S01]  /*7550*/  ULDC UR6, c[0x0][0x14] ;  /* 0x0000050000067ab9 */ /* 0x000fe20000000800 */
[----:B------:R-:W-:Y:S01]  /*7560*/  ULDC.64 UR22, c[0x0][0x198] ;  /* 0x0000660000167ab9 */ /* 0x000fe20000000a00 */
[----:B------:R-:W-:-:S02]  /*7570*/  UIMAD.WIDE.U32 UR20, UR4, UR6, URZ ;  /* 0x00000006041472a5 */ /* 0x000fc4000f8e003f */
[----:B------:R-:W-:Y:S01]  /*7580*/  UIMAD UR13, UR5, UR6, URZ ;  /* 0x00000006050d72a4 */ /* 0x000fe2000f8e023f */
[----:B0-----:R-:W-:-:S03]  /*7590*/  VIADD R5, R5, 0x1f ;  /* 0x0000001f05057836 */ /* 0x001fc60000000000 */
[----:B------:R-:W-:Y:S02]  /*75a0*/  UIADD3 UR13, UR21, UR13, URZ ;  /* 0x0000000d150d7290 */ /* 0x000fe4000fffe03f */
[----:B------:R-:W-:-:S04]  /*75b0*/  SHF.R.S32.HI R8, RZ, 0x1f, R5 ;  /* 0x0000001fff087819 */ /* 0x000fc80000011405 */
[----:B------:R-:W-:Y:S01]  /*75c0*/  LEA.HI R8, R8, R5, RZ, 0x5 ;  /* 0x0000000508087211 */ /* 0x000fe200078f28ff */
[----:B------:R-:W-:Y:S01]  /*75d0*/  IMAD.MOV.U32 R5, RZ, RZ, 0x1 ;  /* 0x00000001ff057424 */ /* 0x000fe200078e00ff */
[----:B-1----:R-:W-:Y:S02]  /*75e0*/  LOP3.LUT R11, R11, 0x1, RZ, 0xc0, !PT ;  /* 0x000000010b0b7812 */ /* 0x002fe400078ec0ff */
[----:B------:R-:W-:-:S05]  /*75f0*/  SHF.R.S32.HI R10, RZ, 0x5, R8 ;  /* 0x00000005ff0a7819 */ /* 0x000fca0000011408 */
[----:B------:R-:W-:-:S07]  /*7600*/  VIADD R12, R10, 0x1 ;  /* 0x000000010a0c7836 */ /* 0x000fce0000000000 */
.L_x_155:
[----:B------:R-:W-:-:S03]  /*7610*/  UMOV UR4, 0xffffffff ;  /* 0xffffffff00047882 */ /* 0x000fc60000000000 */
[----:B------:R-:W-:Y:S05]  /*7620*/  BRA.DIV UR4, `(.L_x_145) ;  /* 0x0000001a04507947 */ /* 0x000fea000b800000 */
[----:B------:R-:W-:-:S13]  /*7630*/  ELECT P0, URZ, PT ;  /* 0x00000000003f782f */ /* 0x000fda0003800000 */
.L_x_185:
[----:B------:R-:W0:Y:S01]  /*7640*/  LDC R7, c[0x0][0x28c] ;  /* 0x0000a300ff077b82 */ /* 0x000e220000000800 */
[----:B------:R-:W-:Y:S01]  /*7650*/  BSSY B1, `(.L_x_146) ;  /* 0x0000039000017945 */ /* 0x000fe20003800000 */
[----:B0-----:R-:W-:-:S13]  /*7660*/  ISETP.LT.OR P0, PT, R7, 0x1, !P0 ;  /* 0x000000010700780c */ /* 0x001fda0004701670 */
[----:B------:R-:W-:Y:S05]  /*7670*/  @P0 BRA `(.L_x_147) ;  /* 0x0000000000d80947 */ /* 0x000fea0003800000 */
[----:B------:R-:W-:Y:S02]  /*7680*/  IMAD R14, R14, 0x2, R11 ;  /* 0x000000020e0e7824 */ /* 0x000fe400078e020b */
[----:B------:R-:W-:Y:S02]  /*7690*/  IMAD.SHL.U32 R19, R6, 0x100, RZ ;  /* 0x0000010006137824 */ /* 0x000fe400078e00ff */
[----:B------:R-:W-:Y:S02]  /*76a0*/  IMAD.MOV.U32 R22, RZ, RZ, RZ ;  /* 0x000000ffff167224 */ /* 0x000fe400078e00ff */
[----:B------:R-:W-:Y:S02]  /*76b0*/  IMAD.MOV.U32 R6, RZ, RZ, R12 ;  /* 0x000000ffff067224 */ /* 0x000fe400078e000c */
[----:B------:R-:W-:Y:S02]  /*76c0*/  IMAD.MOV.U32 R7, RZ, RZ, R5 ;  /* 0x000000ffff077224 */ /* 0x000fe400078e0005 */
[----:B------:R-:W-:-:S02]  /*76d0*/  IMAD.MOV.U32 R8, RZ, RZ, R13 ;  /* 0x000000ffff087224 */ /* 0x000fc400078e000d */
[----:B------:R-:W-:-:S07]  /*76e0*/  IMAD R18, R14, 0x18, RZ ;  /* 0x000000180e127824 */ /* 0x000fce00078e02ff */
.L_x_150:
[----:B------:R-:W0:Y:S01]  /*76f0*/  S2R R14, SR_CgaCtaId ;  /* 0x00000000000e7919 */ /* 0x000e220000008800 */
[----:B------:R-:W-:Y:S02]  /*7700*/  MOV R9, 0x400 ;  /* 0x0000040000097802 */ /* 0x000fe40000000f00 */
[----:B------:R-:W-:Y:S02]  /*7710*/  LOP3.LUT P1, RZ, R0, 0x7f, RZ, 0xc0, !PT ;  /* 0x0000007f00ff7812 */ /* 0x000fe4000782c0ff */
[----:B0-----:R-:W-:Y:S02]  /*7720*/  LEA R21, R14, R9, 0x18 ;  /* 0x000000090e157211 */ /* 0x001fe400078ec0ff */
[----:B------:R-:W-:-:S09]  /*7730*/  SHF.L.U32 R9, R7, 0x1f, RZ ;  /* 0x0000001f07097819 */ /* 0x000fd200000006ff */
[----:B------:R-:W0:Y:S01]  /*7740*/  @!P1 LDC R14, c[0x0][0x500] ;  /* 0x00014000ff0e9b82 */ /* 0x000e220000000800 */
[----:B------:R-:W-:-:S04]  /*7750*/  IMAD R20, R8, 0x8, R21 ;  /* 0x0000000808147824 */ /* 0x000fc800078e0215 */
[----:B------:R-:W1:Y:S02]  /*7760*/  SYNCS.PHASECHK.TRANS64.TRYWAIT P0, [R20+URZ+0xb8], R9 ;  /* 0x0000b809140075a7 */ /* 0x000e64000800017f */
[----:B-1----:R-:W-:Y:S05]  /*7770*/  @!P0 BRA `(.L_x_148) ;  /* 0x00000018001c8947 */ /* 0x002fea0003800000 */
.L_x_186:
[----:B-1----:R-:W-:Y:S01]  /*7780*/  PRMT R9, R15, 0x9910, RZ ;  /* 0x000099100f097816 */ /* 0x002fe200000000ff */
[----:B0-----:R0:W-:Y:S03]  /*7790*/  @!P1 SYNCS.ARRIVE.TRANS64 RZ, [R20+URZ], R14 ;  /* 0x0000000e14ff99a7 */ /* 0x0011e6000800003f */
[----:B------:R-:W-:-:S13]  /*77a0*/  ISETP.NE.AND P0, PT, R9, 0x2, PT ;  /* 0x000000020900780c */ /* 0x000fda0003f05270 */
[----:B0-----:R-:W-:Y:S05]  /*77b0*/  @P0 BRA `(.L_x_149) ;  /* 0x0000000000040947 */ /* 0x001fea0003800000 */
[----:B------:R-:W-:Y:S01]  /*77c0*/  BPT.TRAP 0x1 ;  /* 0x000000040000795c */ /* 0x000fe20000300000 */
.L_x_149:
[----:B------:R-:W-:Y:S01]  /*77d0*/  IMAD R9, R8, 0x2, R11 ;  /* 0x0000000208097824 */ /* 0x000fe200078e020b */
[----:B------:R-:W-:Y:S01]  /*77e0*/  R2UR UR9, R20 ;  /* 0x00000000140972ca */ /* 0x000fe200000e0000 */
[--C-:B------:R-:W-:Y:S01]  /*77f0*/  IMAD R14, R8, 0x2000, R21.reuse ;  /* 0x00002000080e7824 */ /* 0x100fe200078e0215 */
[----:B------:R-:W-:Y:S01]  /*7800*/  UIADD3 UR4, UP0, UR22, 0xf0, URZ ;  /* 0x000000f016047890 */ /* 0x000fe2000ff1e03f */
[----:B------:R-:W-:Y:S01]  /*7810*/  IMAD R9, R9, 0x300, R21 ;  /* 0x0000030009097824 */ /* 0x000fe200078e0215 */
[----:B------:R-:W-:Y:S01]  /*7820*/  R2UR UR11, R19 ;  /* 0x00000000130b72ca */ /* 0x000fe200000e0000 */
[----:B------:R-:W-:Y:S01]  /*7830*/  VIADD R6, R6, 0xffffffff ;  /* 0xffffffff06067836 */ /* 0x000fe20000000000 */
[----:B------:R-:W-:Y:S01]  /*7840*/  R2UR UR5, R14 ;  /* 0x000000000e0572ca */ /* 0x000fe200000e0000 */
[----:B------:R-:W-:Y:S01]  /*7850*/  UIADD3 UR24, UP1, UR22, 0x1f0, URZ ;  /* 0x000001f016187890 */ /* 0x000fe2000ff3e03f */
[----:B------:R-:W-:Y:S01]  /*7860*/  R2UR UR8, R9 ;  /* 0x00000000090872ca */ /* 0x000fe200000e0000 */
[----:B------:R-:W-:Y:S01]  /*7870*/  VIADD R8, R8, 0x1 ;  /* 0x0000000108087836 */ /* 0x000fe20000000000 */
[----:B------:R-:W-:Y:S01]  /*7880*/  R2UR UR10, R22 ;  /* 0x00000000160a72ca */ /* 0x000fe200000e0000 */
[----:B------:R-:W-:Y:S01]  /*7890*/  UIADD3.X UR25, URZ, UR23, URZ, UP1, !UPT ;  /* 0x000000173f197290 */ /* 0x000fe20008ffe43f */
[----:B------:R-:W-:Y:S01]  /*78a0*/  R2UR UR12, R17 ;  /* 0x00000000110c72ca */ /* 0x000fe200000e0000 */
[----:B------:R-:W-:Y:S01]  /*78b0*/  UMOV UR6, 0x0 ;  /* 0x0000000000067882 */ /* 0x000fe20000000000 */
[----:B------:R-:W-:Y:S01]  /*78c0*/  R2UR UR19, R18 ;  /* 0x00000000121372ca */ /* 0x000fe200000e0000 */
[----:B------:R-:W-:Y:S01]  /*78d0*/  UMOV UR7, 0x10000000 ;  /* 0x1000000000077882 */ /* 0x000fe20000000000 */
[----:B------:R-:W-:Y:S01]  /*78e0*/  ISETP.GT.AND P1, PT, R6, 0x1, PT ;  /* 0x000000010600780c */ /* 0x000fe20003f24270 */
[----:B------:R-:W-:Y:S01]  /*78f0*/  UMOV UR26, 0x30000 ;  /* 0x00030000001a7882 */ /* 0x000fe20000000000 */
[----:B------:R-:W-:Y:S01]  /*7900*/  ISETP.NE.AND P0, PT, R8, 0x17, PT ;  /* 0x000000170800780c */ /* 0x000fe20003f05270 */
[----:B------:R-:W-:Y:S01]  /*7910*/  UIADD3 UR14, UR5, 0x280, URZ ;  /* 0x00000280050e7890 */ /* 0x000fe2000fffe03f */
[----:B------:R-:W-:Y:S01]  /*7920*/  VIADD R22, R22, 0x20 ;  /* 0x0000002016167836 */ /* 0x000fe20000000000 */
[----:B------:R-:W-:Y:S01]  /*7930*/  UIADD3.X UR5, URZ, UR23, URZ, UP0, !UPT ;  /* 0x000000173f057290 */ /* 0x000fe200087fe43f */
[----:B------:R-:W-:Y:S01]  /*7940*/  SEL R14, RZ, 0x1, P0 ;  /* 0x00000001ff0e7807 */ /* 0x000fe20000000000 */
[----:B------:R-:W-:Y:S01]  /*7950*/  UIADD3 UR15, UR8, 0x2e280, URZ ;  /* 0x0002e280080f7890 */ /* 0x000fe2000fffe03f */
[----:B------:R-:W-:-:S02]  /*7960*/  SEL R8, R8, RZ, P0 ;  /* 0x000000ff08087207 */ /* 0x000fc40000000000 */
[----:B------:R-:W-:Y:S01]  /*7970*/  UMOV UR8, UR14 ;  /* 0x0000000e00087c82 */ /* 0x000fe20008000000 */
[----:B------:R-:W-:-:S03]  /*7980*/  LOP3.LUT R7, R7, R14, RZ, 0x3c, !PT ;  /* 0x0000000e07077212 */ /* 0x000fc600078e3cff */
[----:B------:R0:W-:Y:S02]  /*7990*/  UTMALDG.3D [UR8], [UR4], desc[UR6] ;  /* 0x00000608040075b4 */ /* 0x0001e40008011000 */
[----:B0-----:R-:W-:Y:S01]  /*79a0*/  UMOV UR8, UR15 ;  /* 0x0000000f00087c82 */ /* 0x001fe20008000000 */
[----:B------:R-:W-:Y:S02]  /*79b0*/  UMOV UR11, UR19 ;  /* 0x00000013000b7c82 */ /* 0x000fe40008000000 */
[----:B------:R0:W-:Y:S02]  /*79c0*/  UTMALDG.3D.MULTICAST [UR8], [UR24], UR26, desc[UR6] ;  /* 0x00000608180073b4 */ /* 0x0001e4000801181a */
[----:B0-----:R-:W-:Y:S05]  /*79d0*/  @P1 BRA `(.L_x_150) ;  /* 0xfffffffc00441947 */ /* 0x001fea000383ffff */
.L_x_147:
[----:B------:R-:W-:Y:S05]  /*79e0*/  BSYNC B1 ;  /* 0x0000000000017941 */ /* 0x000fea0003800000 */
.L_x_146:
[----:B------:R-:W-:Y:S01]  /*79f0*/  LOP3.LUT P1, RZ, R16, 0xff, RZ, 0xc0, !PT ;  /* 0x000000ff10ff7812 */ /* 0x000fe2000782c0ff */
[C---:B------:R-:W-:Y:S01]  /*7a00*/  IMAD.IADD R13, R10.reuse, 0x1, R13 ;  /* 0x000000010a0d7824 */ /* 0x040fe200078e020d */
[----:B------:R-:W-:Y:S01]  /*7a10*/  ULDC.64 UR4, c[0x0][0x650] ;  /* 0x0001940000047ab9 */ /* 0x000fe20000000a00 */
[C---:B------:R-:W-:Y:S01]  /*7a20*/  ISETP.GE.U32.AND P2, PT, R10.reuse, 0x17, PT ;  /* 0x000000170a00780c */ /* 0x040fe20003f46070 */
[----:B------:R-:W-:Y:S01]  /*7a30*/  BSSY B1, `(.L_x_151) ;  /* 0x0000069000017945 */ /* 0x000fe20003800000 */
[----:B------:R-:W-:Y:S01]  /*7a40*/  IMAD.MOV.U32 R14, RZ, RZ, -0x1 ;  /* 0xffffffffff0e7424 */ /* 0x000fe200078e00ff */
[----:B------:R-:W-:Y:S01]  /*7a50*/  ISETP.GT.U32.AND P0, PT, R13, 0x16, PT ;  /* 0x000000160d00780c */ /* 0x000fe20003f04070 */
[----:B------:R-:W-:Y:S01]  /*7a60*/  IMAD.MOV.U32 R17, RZ, RZ, -0x1 ;  /* 0xffffffffff117424 */ /* 0x000fe200078e00ff */
[----:B------:R-:W-:Y:S02]  /*7a70*/  PRMT R16, RZ, 0x7610, R16 ;  /* 0x00007610ff107816 */ /* 0x000fe40000000010 */
[----:B------:R-:W-:-:S03]  /*7a80*/  ISETP.LT.U32.AND P0, PT, R10, 0x17, P0 ;  /* 0x000000170a00780c */ /* 0x000fc60000701070 */
[----:B------:R-:W0:Y:S01]  /*7a90*/  @P1 S2R R7, SR_CgaCtaId ;  /* 0x0000000000071919 */ /* 0x000e220000008800 */
[----:B------:R-:W-:-:S04]  /*7aa0*/  @P1 MOV R6, 0x400 ;  /* 0x0000040000061802 */ /* 0x000fc80000000f00 */
[----:B0-----:R-:W-:Y:S01]  /*7ab0*/  @P1 LEA R8, R7, R6, 0x18 ;  /* 0x0000000607081211 */ /* 0x001fe200078ec0ff */
[----:B------:R-:W-:Y:S01]  /*7ac0*/  IMAD.WIDE.U32 R6, R13, -0x4de9bd37, RZ ;  /* 0xb21642c90d067825 */ /* 0x000fe200078e00ff */
[----:B------:R-:W-:Y:S02]  /*7ad0*/  SEL R6, RZ, 0x1, !P0 ;  /* 0x00000001ff067807 */ /* 0x000fe40004000000 */
[----:B------:R0:W-:Y:S01]  /*7ae0*/  @P1 SYNCS.ARRIVE.TRANS64.A1T0 RZ, [R8+URZ+0x188], RZ ;  /* 0x000188ff08ff19a7 */ /* 0x0001e2000810003f */
[----:B------:R-:W-:Y:S02]  /*7af0*/  IADD3 R2, P1, R2, UR20, RZ ;  /* 0x0000001402027c10 */ /* 0x000fe4000ff3e0ff */
[----:B------:R-:W-:Y:S01]  /*7b00*/  LOP3.LUT R5, R5, R6, RZ, 0x3c, !PT ;  /* 0x0000000605057212 */ /* 0x000fe200078e3cff */
[----:B------:R-:W-:Y:S01]  /*7b10*/  IMAD.MOV.U32 R6, RZ, RZ, -0x1 ;  /* 0xffffffffff067424 */ /* 0x000fe200078e00ff */
[----:B------:R-:W-:Y:S02]  /*7b20*/  IADD3.X R3, R3, UR13, RZ, P1, !PT ;  /* 0x0000000d03037c10 */ /* 0x000fe40008ffe4ff */
[----:B------:R-:W-:-:S02]  /*7b30*/  ISETP.GE.U32.AND P0, PT, R2, UR4, PT ;  /* 0x0000000402007c0c */ /* 0x000fc4000bf06070 */
[----:B0-----:R-:W-:Y:S02]  /*7b40*/  SHF.R.U32.HI R8, RZ, 0x4, R7 ;  /* 0x00000004ff087819 */ /* 0x001fe40000011607 */
[----:B------:R-:W-:Y:S02]  /*7b50*/  ISETP.GE.U32.AND.EX P0, PT, R3, UR5, PT, P0 ;  /* 0x0000000503007c0c */ /* 0x000fe4000bf06100 */
[----:B------:R-:W-:Y:S01]  /*7b60*/  @P2 LOP3.LUT R5, R5, 0x1, R8, 0x78, !PT ;  /* 0x0000000105052812 */ /* 0x000fe200078e7808 */
[----:B------:R-:W-:Y:S01]  /*7b70*/  IMAD R13, R8, -0x17, R13 ;  /* 0xffffffe9080d7824 */ /* 0x000fe200078e020d */
[----:B------:R-:W-:-:S09]  /*7b80*/  PRMT R7, RZ, 0x7610, R7 ;  /* 0x00007610ff077816 */ /* 0x000fd20000000007 */
[----:B------:R-:W-:Y:S05]  /*7b90*/  @P0 BRA `(.L_x_152) ;  /* 0x0000000400480947 */ /* 0x000fea0003800000 */
[----:B------:R-:W0:Y:S01]  /*7ba0*/  S2R R18, SR_CTAID.X ;  /* 0x0000000000127919 */ /* 0x000e220000002500 */
[----:B------:R-:W-:Y:S01]  /*7bb0*/  ULDC.64 UR4, c[0x0][0x628] ;  /* 0x00018a0000047ab9 */ /* 0x000fe20000000a00 */
[----:B------:R-:W1:Y:S01]  /*7bc0*/  LDC R19, c[0x0][0x144] ;  /* 0x00005100ff137b82 */ /* 0x000e620000000800 */
[----:B------:R-:W-:Y:S01]  /*7bd0*/  ISETP.NE.U32.AND P0, PT, RZ, UR4, PT ;  /* 0x00000004ff007c0c */ /* 0x000fe2000bf05070 */
[----:B------:R-:W2:Y:S01]  /*7be0*/  S2R R14, SR_CTAID.Y ;  /* 0x00000000000e7919 */ /* 0x000ea20000002600 */
[----:B------:R-:W-:Y:S01]  /*7bf0*/  ULDC UR7, c[0x0][0x630] ;  /* 0x00018c0000077ab9 */ /* 0x000fe20000000800 */
[----:B------:R-:W-:Y:S01]  /*7c00*/  ULDC UR8, c[0x0][0x150] ;  /* 0x0000540000087ab9 */ /* 0x000fe20000000800 */
[----:B------:R-:W-:Y:S01]  /*7c10*/  ISETP.NE.AND.EX P0, PT, RZ, UR5, PT, P0 ;  /* 0x00000005ff007c0c */ /* 0x000fe2000bf05300 */
[----:B------:R-:W-:Y:S02]  /*7c20*/  IMAD.MOV.U32 R6, RZ, RZ, R2 ;  /* 0x000000ffff067224 */ /* 0x000fe400078e0002 */
[----:B------:R-:W-:Y:S01]  /*7c30*/  IMAD.MOV.U32 R7, RZ, RZ, R3 ;  /* 0x000000ffff077224 */ /* 0x000fe200078e0003 */
[----:B0-----:R-:W-:-:S09]  /*7c40*/  I2FP.F32.U32 R20, R18 ;  /* 0x0000001200147245 */ /* 0x001fd20000201000 */
[----:B------:R-:W-:Y:S05]  /*7c50*/  @!P0 BRA `(.L_x_153) ;  /* 0x0000000000288947 */ /* 0x000fea0003800000 */
[----:B------:R-:W-:Y:S02]  /*7c60*/  ULDC UR6, c[0x0][0x634] ;  /* 0x00018d0000067ab9 */ /* 0x000fe40000000800 */
[----:B------:R-:W-:-:S05]  /*7c70*/  IADD3 R7, P0, R2, UR6, RZ ;  /* 0x0000000602077c10 */ /* 0x000fca000ff1e0ff */
[----:B------:R-:W-:-:S04]  /*7c80*/  IMAD.X R17, RZ, RZ, R3, P0 ;  /* 0x000000ffff117224 */ /* 0x000fc800000e0603 */
[----:B------:R-:W-:-:S04]  /*7c90*/  IMAD.WIDE.U32 R8, R17, UR4, RZ ;  /* 0x0000000411087c25 */ /* 0x000fc8000f8e00ff */
[----:B------:R-:W-:-:S04]  /*7ca0*/  IMAD.WIDE.U32 R8, P0, R7, UR5, R8 ;  /* 0x0000000507087c25 */ /* 0x000fc8000f800008 */
[----:B------:R-:W-:-:S04]  /*7cb0*/  IMAD.WIDE.U32 R6, R7, UR4, RZ ;  /* 0x0000000407067c25 */ /* 0x000fc8000f8e00ff */
[----:B------:R-:W-:Y:S01]  /*7cc0*/  IMAD.MOV.U32 R6, RZ, RZ, R9 ;  /* 0x000000ffff067224 */ /* 0x000fe200078e0009 */
[----:B------:R-:W-:Y:S01]  /*7cd0*/  IADD3 RZ, P1, R7, R8, RZ ;  /* 0x0000000807ff7210 */ /* 0x000fe20007f3e0ff */
[----:B------:R-:W-:-:S04]  /*7ce0*/  IMAD.X R7, RZ, RZ, RZ, P0 ;  /* 0x000000ffff077224 */ /* 0x000fc800000e06ff */
[----:B------:R-:W-:-:S08]  /*7cf0*/  IMAD.WIDE.U32.X R6, R17, UR5, R6, P1 ;  /* 0x0000000511067c25 */ /* 0x000fd000088e0406 */
.L_x_153:
[----:B------:R-:W-:Y:S01]  /*7d00*/  FMUL R20, R20, UR8 ;  /* 0x0000000814147c20 */ /* 0x000fe20008400000 */
[--C-:B------:R-:W-:Y:S01]  /*7d10*/  SHF.R.U64 R17, R6, UR7, R7.reuse ;  /* 0x0000000706117c19 */ /* 0x100fe20008001207 */
[----:B------:R-:W-:Y:S01]  /*7d20*/  ULDC.64 UR4, c[0x0][0x620] ;  /* 0x0001880000047ab9 */ /* 0x000fe20000000a00 */
[----:B------:R-:W-:Y:S01]  /*7d30*/  SHF.R.U32.HI R6, RZ, UR7, R7 ;  /* 0x00000007ff067c19 */ /* 0x000fe20008011607 */
[----:B------:R-:W-:Y:S01]  /*7d40*/  ULDC.64 UR6, c[0x0][0x640] ;  /* 0x0001900000067ab9 */ /* 0x000fe20000000a00 */
[----:B------:R-:W-:Y:S01]  /*7d50*/  IADD3 R7, P0, RZ, -R17, RZ ;  /* 0x80000011ff077210 */ /* 0x000fe20007f1e0ff */
[----:B------:R-:W0:Y:S01]  /*7d60*/  F2I.U32.TRUNC.NTZ R20, R20 ;  /* 0x0000001400147305 */ /* 0x000e22000020f000 */
[----:B------:R-:W3:Y:S03]  /*7d70*/  LDC R21, c[0x0][0x148] ;  /* 0x00005200ff157b82 */ /* 0x000ee60000000800 */
[----:B------:R-:W-:Y:S01]  /*7d80*/  IMAD.X R6, RZ, RZ, ~R6, P0 ;  /* 0x000000ffff067224 */ /* 0x000fe200000e0e06 */
[----:B------:R-:W-:-:S03]  /*7d90*/  ISETP.NE.U32.AND P0, PT, RZ, UR6, PT ;  /* 0x00000006ff007c0c */ /* 0x000fc6000bf05070 */
[----:B------:R-:W-:Y:S01]  /*7da0*/  IMAD R6, R6, UR4, RZ ;  /* 0x0000000406067c24 */ /* 0x000fe2000f8e02ff */
[----:B------:R-:W-:-:S03]  /*7db0*/  ISETP.NE.AND.EX P0, PT, RZ, UR7, PT, P0 ;  /* 0x00000007ff007c0c */ /* 0x000fc6000bf05300 */
[C---:B------:R-:W-:Y:S01]  /*7dc0*/  IMAD R9, R7.reuse, UR5, R6 ;  /* 0x0000000507097c24 */ /* 0x040fe2000f8e0206 */
[----:B------:R-:W-:Y:S01]  /*7dd0*/  ULDC UR5, c[0x0][0x154] ;  /* 0x0000550000057ab9 */ /* 0x000fe20000000800 */
[----:B------:R-:W-:Y:S01]  /*7de0*/  IMAD.WIDE.U32 R6, R7, UR4, R2 ;  /* 0x0000000407067c25 */ /* 0x000fe2000f8e0002 */
[----:B------:R-:W-:-:S03]  /*7df0*/  ULDC UR4, c[0x0][0x618] ;  /* 0x0001860000047ab9 */ /* 0x000fc60000000800 */
[----:B0-----:R-:W-:Y:S02]  /*7e00*/  IMAD.MOV R8, RZ, RZ, -R20 ;  /* 0x000000ffff087224 */ /* 0x001fe400078e0a14 */
[----:B------:R-:W-:Y:S02]  /*7e10*/  IMAD.IADD R7, R7, 0x1, R9 ;  /* 0x0000000107077824 */ /* 0x000fe400078e0209 */
[----:B-1----:R-:W-:Y:S01]  /*7e20*/  IMAD R18, R19, R8, R18 ;  /* 0x0000000813127224 */ /* 0x002fe200078e0212 */
[----:B--2---:R-:W-:Y:S02]  /*7e30*/  I2FP.F32.U32 R8, R14 ;  /* 0x0000000e00087245 */ /* 0x004fe40000201000 */
[--C-:B------:R-:W-:Y:S02]  /*7e40*/  SHF.R.U64 R19, R6, UR4, R7.reuse ;  /* 0x0000000406137c19 */ /* 0x100fe40008001207 */
[----:B------:R-:W-:Y:S01]  /*7e50*/  SHF.R.U32.HI R6, RZ, UR4, R7 ;  /* 0x00000004ff067c19 */ /* 0x000fe20008011607 */
[----:B------:R-:W-:Y:S01]  /*7e60*/  FMUL R8, R8, UR5 ;  /* 0x0000000508087c20 */ /* 0x000fe20008400000 */
[----:B------:R-:W-:-:S02]  /*7e70*/  ULDC UR4, c[0x0][0x608] ;  /* 0x0001820000047ab9 */ /* 0x000fc40000000800 */
[--C-:B------:R-:W-:Y:S01]  /*7e80*/  SHF.R.U64 R22, R19, UR4, R6.reuse ;  /* 0x0000000413167c19 */ /* 0x100fe20008001206 */
[----:B------:R0:W1:Y:S01]  /*7e90*/  F2I.U32.TRUNC.NTZ R24, R8 ;  /* 0x0000000800187305 */ /* 0x000062000020f000 */
[----:B------:R-:W-:Y:S01]  /*7ea0*/  SHF.R.U32.HI R7, RZ, UR4, R6 ;  /* 0x00000004ff077c19 */ /* 0x000fe20008011606 */
[----:B------:R-:W-:-:S03]  /*7eb0*/  ULDC UR4, c[0x0][0x658] ;  /* 0x0001960000047ab9 */ /* 0x000fc60000000800 */
[--C-:B------:R-:W-:Y:S02]  /*7ec0*/  SHF.R.U64 R20, R22, UR4, R7.reuse ;  /* 0x0000000416147c19 */ /* 0x100fe40008001207 */
[----:B------:R-:W-:-:S03]  /*7ed0*/  SHF.R.U32.HI R23, RZ, UR4, R7 ;  /* 0x00000004ff177c19 */ /* 0x000fc60008011607 */
[----:B------:R-:W-:Y:S02]  /*7ee0*/  IMAD.MOV.U32 R6, RZ, RZ, R20 ;  /* 0x000000ffff067224 */ /* 0x000fe400078e0014 */
[----:B------:R-:W-:Y:S01]  /*7ef0*/  IMAD.MOV.U32 R7, RZ, RZ, R23 ;  /* 0x000000ffff077224 */ /* 0x000fe200078e0017 */
[----:B0-----:R-:W-:Y:S06]  /*7f00*/  @!P0 BRA `(.L_x_154) ;  /* 0x0000000000288947 */ /* 0x001fec0003800000 */
        /* <DEDUP_REMOVED lines=10> */
.L_x_154:
[----:B------:R-:W-:Y:S01]  /*7fb0*/  ULDC UR4, c[0x0][0x648] ;  /* 0x0001920000047ab9 */ /* 0x000fe20000000800 */
[----:B------:R-:W-:Y:S01]  /*7fc0*/  LOP3.LUT R22, R22, UR17, RZ, 0xc0, !PT ;  /* 0x0000001116167c12 */ /* 0x000fe2000f8ec0ff */
[----:B-1----:R-:W-:Y:S01]  /*7fd0*/  IMAD.MOV R24, RZ, RZ, -R24 ;  /* 0x000000ffff187224 */ /* 0x002fe200078e0a18 */
[----:B------:R-:W-:Y:S01]  /*7fe0*/  SHF.R.U64 R7, R6, UR4, R7 ;  /* 0x0000000406077c19 */ /* 0x000fe20008001207 */
[----:B------:R-:W-:Y:S01]  /*7ff0*/  ULDC UR4, c[0x0][0x638] ;  /* 0x00018e0000047ab9 */ /* 0x000fe20000000800 */
[----:B------:R-:W-:Y:S01]  /*8000*/  LOP3.LUT R19, R19, UR16, RZ, 0xc0, !PT ;  /* 0x0000001013137c12 */ /* 0x000fe2000f8ec0ff */
[----:B---3--:R-:W-:Y:S01]  /*8010*/  @P4 IMAD R18, R21, R24, R14 ;  /* 0x0000001815124224 */ /* 0x008fe200078e020e */
[----:B------:R-:W-:Y:S01]  /*8020*/  ULDC UR5, c[0x0][0x610] ;  /* 0x0001840000057ab9 */ /* 0x000fe20000000800 */
[----:B------:R-:W-:Y:S02]  /*8030*/  IMAD.MOV R9, RZ, RZ, -R7 ;  /* 0x000000ffff097224 */ /* 0x000fe400078e0a07 */
[----:B------:R-:W-:-:S02]  /*8040*/  IMAD R7, R7, UR18, R22 ;  /* 0x0000001207077c24 */ /* 0x000fc4000f8e0216 */
[----:B------:R-:W-:Y:S01]  /*8050*/  IMAD R20, R9, UR4, R20 ;  /* 0x0000000409147c24 */ /* 0x000fe2000f8e0214 */
[----:B------:R-:W-:Y:S01]  /*8060*/  ULDC UR4, c[0x0][0x600] ;  /* 0x0001800000047ab9 */ /* 0x000fe20000000800 */
[----:B------:R-:W-:Y:S02]  /*8070*/  IMAD R18, R7, UR5, R18 ;  /* 0x0000000507127c24 */ /* 0x000fe4000f8e0212 */
[----:B------:R-:W-:Y:S02]  /*8080*/  IMAD R9, R20, UR4, R19 ;  /* 0x0000000414097c24 */ /* 0x000fe4000f8e0213 */
[----:B------:R-:W-:-:S03]  /*8090*/  IMAD.MOV.U32 R7, RZ, RZ, 0x1 ;  /* 0x00000001ff077424 */ /* 0x000fc600078e00ff */
[----:B------:R-:W-:Y:S02]  /*80a0*/  SEL R14, R9, R18, !P4 ;  /* 0x00000012090e7207 */ /* 0x000fe40006000000 */
[----:B------:R-:W-:-:S07]  /*80b0*/  SEL R6, R18, R9, !P4 ;  /* 0x0000000912067207 */ /* 0x000fce0006000000 */
.L_x_152:
[----:B------:R-:W-:Y:S05]  /*80c0*/  BSYNC B1 ;  /* 0x0000000000017941 */ /* 0x000fea0003800000 */
.L_x_151:
[----:B------:R-:W-:-:S13]  /*80d0*/  LOP3.LUT P0, RZ, R7, 0xff, RZ, 0xc0, !PT ;  /* 0x000000ff07ff7812 */ /* 0x000fda000780c0ff */
[----:B------:R-:W-:Y:S05]  /*80e0*/  @P0 BRA `(.L_x_155) ;  /* 0xfffffff400480947 */ /* 0x000fea000383ffff */
[----:B------:R-:W-:Y:S05]  /*80f0*/  BSYNC B0 ;  /* 0x0000000000007941 */ /* 0x000fea0003800000 */
.L_x_144:
[----:B------:R-:W-:-:S03]  /*8100*/  UMOV UR4, 0xffffffff ;  /* 0xffffffff00047882 */ /* 0x000fc60000000000 */
[----:B------:R-:W-:Y:S05]  /*8110*/  BRA.DIV UR4, `(.L_x_156) ;  /* 0x0000000e04c87947 */ /* 0x000fea000b800000 */
[----:B------:R-:W-:-:S13]  /*8120*/  ELECT P0, URZ, PT ;  /* 0x00000000003f782f */ /* 0x000fda0003800000 */
.L_x_189:
[----:B------:R-:W-:Y:S04]  /*8130*/  BSSY B0, `(.L_x_157) ;  /* 0x00000d6000007945 */ /* 0x000fe80003800000 */
[----:B------:R-:W-:Y:S05]  /*8140*/  @!P0 BRA `(.L_x_158) ;  /* 0x0000000c00508947 */ /* 0x000fea0003800000 */
[----:B------:R-:W-:-:S04]  /*8150*/  LOP3.LUT R4, R4, 0x2, RZ, 0xfc, !PT ;  /* 0x0000000204047812 */ /* 0x000fc800078efcff */
[----:B------:R-:W-:-:S13]  /*8160*/  ISETP.NE.AND P0, PT, R4, 0x3, PT ;  /* 0x000000030400780c */ /* 0x000fda0003f05270 */
[----:B------:R-:W-:Y:S05]  /*8170*/  @!P0 BRA `(.L_x_159) ;  /* 0x0000000000048947 */ /* 0x000fea0003800000 */
[----:B------:R-:W-:Y:S01]  /*8180*/  BPT.TRAP 0x1 ;  /* 0x000000040000795c */ /* 0x000fe20000300000 */
.L_x_159:
[----:B------:R-:W0:Y:S01]  /*8190*/  S2R R3, SR_CgaCtaId ;  /* 0x0000000000037919 */ /* 0x000e220000008800 */
[----:B------:R-:W-:-:S04]  /*81a0*/  MOV R0, 0x400 ;  /* 0x0000040000007802 */ /* 0x000fc80000000f00 */
[----:B0-----:R-:W-:Y:S02]  /*81b0*/  LEA R0, R3, R0, 0x18 ;  /* 0x0000000003007211 */ /* 0x001fe400078ec0ff */
[----:B------:R-:W-:-:S03]  /*81c0*/  SHF.L.U32 R3, R5, 0x1f, RZ ;  /* 0x0000001f05037819 */ /* 0x000fc600000006ff */
[----:B------:R-:W-:-:S04]  /*81d0*/  VIADD R0, R0, 0xb8 ;  /* 0x000000b800007836 */ /* 0x000fc80000000000 */
[C---:B------:R-:W-:Y:S02]  /*81e0*/  IMAD R6, R13.reuse, 0x8, R0 ;  /* 0x000000080d067824 */ /* 0x040fe400078e0200 */
[----:B------:R-:W-:Y:S02]  /*81f0*/  VIADD R13, R13, 0x1 ;  /* 0x000000010d0d7836 */ /* 0x000fe40000000000 */
[----:B------:R-:W0:Y:S03]  /*8200*/  SYNCS.PHASECHK.TRANS64.TRYWAIT P0, [R6+URZ], R3 ;  /* 0x00000003060075a7 */ /* 0x000e26000800017f */
[----:B------:R-:W-:-:S04]  /*8210*/  ISETP.NE.AND P1, PT, R13, 0x17, PT ;  /* 0x000000170d00780c */ /* 0x000fc80003f25270 */
[----:B------:R-:W-:Y:S02]  /*8220*/  SEL R2, RZ, 0x1, P1 ;  /* 0x00000001ff027807 */ /* 0x000fe40000800000 */
[----:B------:R-:W-:Y:S02]  /*8230*/  SEL R13, R13, RZ, P1 ;  /* 0x000000ff0d0d7207 */ /* 0x000fe40000800000 */
[----:B------:R-:W-:-:S03]  /*8240*/  LOP3.LUT R8, R5, R2, RZ, 0x3c, !PT ;  /* 0x0000000205087212 */ /* 0x000fc600078e3cff */
[----:B------:R-:W-:Y:S01]  /*8250*/  IMAD R7, R13, 0x8, R0 ;  /* 0x000000080d077824 */ /* 0x000fe200078e0200 */
[----:B------:R-:W-:Y:S01]  /*8260*/  SHF.L.U32 R4, R8, 0x1f, RZ ;  /* 0x0000001f08047819 */ /* 0x000fe200000006ff */
[----:B0-----:R-:W-:Y:S06]  /*8270*/  @!P0 BRA `(.L_x_160) ;  /* 0x0000000c00908947 */ /* 0x001fec0003800000 */
.L_x_190:
[----:B------:R-:W1:Y:S01]  /*8280*/  SYNCS.PHASECHK.TRANS64.TRYWAIT P0, [R7+URZ], R4 ;  /* 0x00000004070075a7 */ /* 0x000e62000800017f */
[----:B------:R-:W-:-:S05]  /*8290*/  VIADD R2, R13, 0x1 ;  /* 0x000000010d027836 */ /* 0x000fca0000000000 */
[----:B------:R-:W-:-:S04]  /*82a0*/  ISETP.NE.AND P1, PT, R2, 0x17, PT ;  /* 0x000000170200780c */ /* 0x000fc80003f25270 */
[----:B0-----:R-:W-:Y:S02]  /*82b0*/  SEL R3, RZ, 0x1, P1 ;  /* 0x00000001ff037807 */ /* 0x001fe40000800000 */
[----:B------:R-:W-:Y:S02]  /*82c0*/  SEL R9, R2, RZ, P1 ;  /* 0x000000ff02097207 */ /* 0x000fe40000800000 */
[----:B------:R-:W-:-:S03]  /*82d0*/  LOP3.LUT R8, R8, R3, RZ, 0x3c, !PT ;  /* 0x0000000308087212 */ /* 0x000fc600078e3cff */
[----:B------:R-:W-:Y:S01]  /*82e0*/  IMAD R6, R9, 0x8, R0 ;  /* 0x0000000809067824 */ /* 0x000fe200078e0200 */
[----:B------:R-:W-:Y:S01]  /*82f0*/  SHF.L.U32 R5, R8, 0x1f, RZ ;  /* 0x0000001f08057819 */ /* 0x000fe200000006ff */
[----:B-1----:R-:W-:Y:S06]  /*8300*/  @!P0 BRA `(.L_x_161) ;  /* 0x0000000c00808947 */ /* 0x002fec0003800000 */
.L_x_191:
[----:B------:R-:W1:Y:S01]  /*8310*/  SYNCS.PHASECHK.TRANS64.TRYWAIT P0, [R6+URZ], R5 ;  /* 0x00000005060075a7 */ /* 0x000e62000800017f */
[----:B------:R-:W-:-:S05]  /*8320*/  VIADD R2, R9, 0x1 ;  /* 0x0000000109027836 */ /* 0x000fca0000000000 */
[----:B------:R-:W-:-:S04]  /*8330*/  ISETP.NE.AND P1, PT, R2, 0x17, PT ;  /* 0x000000170200780c */ /* 0x000fc80003f25270 */
[----:B------:R-:W-:Y:S02]  /*8340*/  SEL R3, RZ, 0x1, P1 ;  /* 0x00000001ff037807 */ /* 0x000fe40000800000 */
[----:B0-----:R-:W-:Y:S02]  /*8350*/  SEL R7, R2, RZ, P1 ;  /* 0x000000ff02077207 */ /* 0x001fe40000800000 */
[----:B------:R-:W-:-:S03]  /*8360*/  LOP3.LUT R8, R8, R3, RZ, 0x3c, !PT ;  /* 0x0000000308087212 */ /* 0x000fc600078e3cff */
[----:B------:R-:W-:Y:S01]  /*8370*/  IMAD R9, R7, 0x8, R0 ;  /* 0x0000000807097824 */ /* 0x000fe200078e0200 */
[----:B------:R-:W-:Y:S01]  /*8380*/  SHF.L.U32 R4, R8, 0x1f, RZ ;  /* 0x0000001f08047819 */ /* 0x000fe200000006ff */
[----:B-1----:R-:W-:Y:S06]  /*8390*/  @!P0 BRA `(.L_x_162) ;  /* 0x0000000c00708947 */ /* 0x002fec0003800000 */
.L_x_192:
[----:B------:R-:W1:Y:S01]  /*83a0*/  SYNCS.PHASECHK.TRANS64.TRYWAIT P0, [R9+URZ], R4 ;  /* 0x00000004090075a7 */ /* 0x000e62000800017f */
[----:B------:R-:W-:-:S05]  /*83b0*/  VIADD R2, R7, 0x1 ;  /* 0x0000000107027836 */ /* 0x000fca0000000000 */
[----:B------:R-:W-:-:S04]  /*83c0*/  ISETP.NE.AND P1, PT, R2, 0x17, PT ;  /* 0x000000170200780c */ /* 0x000fc80003f25270 */
[----:B------:R-:W-:Y:S02]  /*83d0*/  SEL R3, RZ, 0x1, P1 ;  /* 0x00000001ff037807 */ /* 0x000fe40000800000 */
[----:B------:R-:W-:Y:S02]  /*83e0*/  SEL R7, R2, RZ, P1 ;  /* 0x000000ff02077207 */ /* 0x000fe40000800000 */
[----:B------:R-:W-:-:S03]  /*83f0*/  LOP3.LUT R8, R8, R3, RZ, 0x3c, !PT ;  /* 0x0000000308087212 */ /* 0x000fc600078e3cff */
[----:B0-----:R-:W-:Y:S01]  /*8400*/  IMAD R6, R7, 0x8, R0 ;  /* 0x0000000807067824 */ /* 0x001fe200078e0200 */
[----:B------:R-:W-:Y:S01]  /*8410*/  SHF.L.U32 R5, R8, 0x1f, RZ ;  /* 0x0000001f08057819 */ /* 0x000fe200000006ff */
[----:B-1----:R-:W-:Y:S06]  /*8420*/  @!P0 BRA `(.L_x_163) ;  /* 0x0000000c00608947 */ /* 0x002fec0003800000 */
.L_x_193:
        /* <DEDUP_REMOVED lines=9> */
.L_x_194:
        /* <DEDUP_REMOVED lines=9> */
.L_x_195:
        /* <DEDUP_REMOVED lines=9> */
.L_x_196:
        /* <DEDUP_REMOVED lines=9> */
.L_x_197:
        /* <DEDUP_REMOVED lines=9> */
.L_x_198:
        /* <DEDUP_REMOVED lines=9> */
.L_x_199:
        /* <DEDUP_REMOVED lines=9> */
.L_x_200:
        /* <DEDUP_REMOVED lines=9> */
.L_x_201:
        /* <DEDUP_REMOVED lines=9> */
.L_x_202:
        /* <DEDUP_REMOVED lines=9> */
.L_x_203:
        /* <DEDUP_REMOVED lines=9> */
.L_x_204:
        /* <DEDUP_REMOVED lines=9> */
.L_x_205:
        /* <DEDUP_REMOVED lines=9> */
.L_x_206:
        /* <DEDUP_REMOVED lines=9> */
.L_x_207:
        /* <DEDUP_REMOVED lines=9> */
.L_x_208:
[----:B------:R-:W1:Y:S01]  /*8ca0*/  SYNCS.PHASECHK.TRANS64.TRYWAIT P0, [R9+URZ], R4 ;  /* 0x00000004090075a7 */ /* 0x000e62000800017f */
[----:B------:R-:W-:-:S05]  /*8cb0*/  VIADD R2, R7, 0x1 ;  /* 0x0000000107027836 */ /* 0x000fca0000000000 */
[----:B------:R-:W-:-:S04]  /*8cc0*/  ISETP.NE.AND P1, PT, R2, 0x17, PT ;  /* 0x000000170200780c */ /* 0x000fc80003f25270 */
[----:B------:R-:W-:Y:S02]  /*8cd0*/  SEL R3, RZ, 0x1, P1 ;  /* 0x00000001ff037807 */ /* 0x000fe40000800000 */
[----:B------:R-:W-:Y:S02]  /*8ce0*/  SEL R7, R2, RZ, P1 ;  /* 0x000000ff02077207 */ /* 0x000fe40000800000 */
[----:B------:R-:W-:-:S03]  /*8cf0*/  LOP3.LUT R8, R8, R3, RZ, 0x3c, !PT ;  /* 0x0000000308087212 */ /* 0x000fc600078e3cff */
[----:B------:R-:W-:Y:S01]  /*8d00*/  IMAD R10, R7, 0x8, R0 ;  /* 0x00000008070a7824 */ /* 0x000fe200078e0200 */
[----:B0-----:R-:W-:Y:S01]  /*8d10*/  SHF.L.U32 R5, R8, 0x1f, RZ ;  /* 0x0000001f08057819 */ /* 0x001fe200000006ff */
[----:B-1----:R-:W-:Y:S06]  /*8d20*/  @!P0 BRA `(.L_x_179) ;  /* 0x0000000800608947 */ /* 0x002fec0003800000 */
.L_x_209:
[----:B------:R-:W1:Y:S01]  /*8d30*/  SYNCS.PHASECHK.TRANS64.TRYWAIT P0, [R10+URZ], R5 ;  /* 0x000000050a0075a7 */ /* 0x000e62000800017f */
[----:B------:R-:W-:-:S05]  /*8d40*/  VIADD R2, R7, 0x1 ;  /* 0x0000000107027836 */ /* 0x000fca0000000000 */
[----:B------:R-:W-:-:S04]  /*8d50*/  ISETP.NE.AND P1, PT, R2, 0x17, PT ;  /* 0x000000170200780c */ /* 0x000fc80003f25270 */
[----:B------:R-:W-:Y:S02]  /*8d60*/  SEL R3, RZ, 0x1, P1 ;  /* 0x00000001ff037807 */ /* 0x000fe40000800000 */
[----:B------:R-:W-:Y:S02]  /*8d70*/  SEL R7, R2, RZ, P1 ;  /* 0x000000ff02077207 */ /* 0x000fe40000800000 */
[----:B0-----:R-:W-:-:S03]  /*8d80*/  LOP3.LUT R9, R8, R3, RZ, 0x3c, !PT ;  /* 0x0000000308097212 */ /* 0x001fc600078e3cff */
[----:B------:R-:W-:Y:S01]  /*8d90*/  IMAD R11, R7, 0x8, R0 ;  /* 0x00000008070b7824 */ /* 0x000fe200078e0200 */
[----:B------:R-:W-:Y:S01]  /*8da0*/  SHF.L.U32 R6, R9, 0x1f, RZ ;  /* 0x0000001f09067819 */ /* 0x000fe200000006ff */
[----:B-1----:R-:W-:Y:S06]  /*8db0*/  @!P0 BRA `(.L_x_180) ;  /* 0x0000000800508947 */ /* 0x002fec0003800000 */
.L_x_210:
[----:B------:R-:W1:Y:S01]  /*8dc0*/  SYNCS.PHASECHK.TRANS64.TRYWAIT P0, [R11+URZ], R6 ;  /* 0x000000060b0075a7 */ /* 0x000e62000800017f */
[----:B------:R-:W-:-:S05]  /*8dd0*/  VIADD R2, R7, 0x1 ;  /* 0x0000000107027836 */ /* 0x000fca0000000000 */
[----:B------:R-:W-:-:S04]  /*8de0*/  ISETP.NE.AND P1, PT, R2, 0x17, PT ;  /* 0x000000170200780c */ /* 0x000fc80003f25270 */
[----:B------:R-:W-:Y:S02]  /*8df0*/  SEL R4, RZ, 0x1, P1 ;  /* 0x00000001ff047807 */ /* 0x000fe40000800000 */
[----:B------:R-:W-:Y:S02]  /*8e00*/  SEL R3, R2, RZ, P1 ;  /* 0x000000ff02037207 */ /* 0x000fe40000800000 */
[----:B------:R-:W-:Y:S01]  /*8e10*/  LOP3.LUT R4, R9, R4, RZ, 0x3c, !PT ;  /* 0x0000000409047212 */ /* 0x000fe200078e3cff */
[----:B-1----:R-:W-:Y:S06]  /*8e20*/  @!P0 BRA `(.L_x_181) ;  /* 0x0000000800488947 */ /* 0x002fec0003800000 */
.L_x_211:
[----:B------:R-:W-:Y:S01]  /*8e30*/  IMAD R3, R3, 0x8, R0 ;  /* 0x0000000803037824 */ /* 0x000fe200078e0200 */
[----:B------:R-:W-:-:S07]  /*8e40*/  SHF.L.U32 R0, R4, 0x1f, RZ ;  /* 0x0000001f04007819 */ /* 0x000fce00000006ff */
.L_x_182:
[----:B--2---:R2:W3:Y:S02]  /*8e50*/  SYNCS.PHASECHK.TRANS64.TRYWAIT P0, [R3+URZ], R0 ;  /* 0x00000000030075a7 */ /* 0x0044e4000800017f */
[----:B---3--:R-:W-:Y:S05]  /*8e60*/  @!P0 NANOSLEEP.SYNCS 0x989680 ;  /* 0x009896800000895d */ /* 0x008fea0003900000 */
[----:B------:R-:W3:Y:S02]  /*8e70*/  @!P0 SYNCS.PHASECHK.TRANS64 P0, [R3+URZ], R0 ;  /* 0x00000000030085a7 */ /* 0x000ee4000800007f */
[----:B---3--:R-:W-:Y:S05]  /*8e80*/  @!P0 BRA `(.L_x_182) ;  /* 0xfffffffc00f08947 */ /* 0x008fea000383ffff */
.L_x_158:
[----:B------:R-:W-:Y:S05]  /*8e90*/  BSYNC B0 ;  /* 0x0000000000007941 */ /* 0x000fea0003800000 */
.L_x_157:
[----:B------:R-:W-:Y:S05]  /*8ea0*/  EXIT ;  /* 0x000000000000794d */ /* 0x000fea0003800000 */
.L_x_22:
[----:B-1----:R-:W-:-:S04]  /*8eb0*/  IMAD.U32 R11, RZ, RZ, UR7 ;  /* 0x00000007ff0b7e24 */ /* 0x002fc8000f8e00ff */
[----:B------:R1:W4:Y:S03]  /*8ec0*/  SYNCS.PHASECHK.TRANS64.TRYWAIT P0, [R11+URZ], R10 ;  /* 0x0000000a0b0075a7 */ /* 0x000326000800017f */
[----:B----4-:R-:W-:Y:S05]  /*8ed0*/  @!P0 NANOSLEEP.SYNCS 0x989680 ;  /* 0x009896800000895d */ /* 0x010fea0003900000 */
[----:B------:R-:W4:Y:S02]  /*8ee0*/  @!P0 SYNCS.PHASECHK.TRANS64 P0, [R11+URZ], R10 ;  /* 0x0000000a0b0085a7 */ /* 0x000f24000800007f */
[----:B----4-:R-:W-:Y:S05]  /*8ef0*/  @!P0 BRA `(.L_x_22) ;  /* 0xfffffffc00ec8947 */ /* 0x010fea000383ffff */
[----:B------:R-:W-:Y:S05]  /*8f00*/  BRA `(.L_x_21) ;  /* 0xffffff8800a47947 */ /* 0x000fea000383ffff */
.L_x_28:
[----:B-1----:R-:W-:-:S04]  /*8f10*/  IMAD.U32 R16, RZ, RZ, UR12 ;  /* 0x0000000cff107e24 */ /* 0x002fc8000f8e00ff */
[----:B------:R1:W4:Y:S03]  /*8f20*/  SYNCS.PHASECHK.TRANS64.TRYWAIT P0, [R16+URZ], R13 ;  /* 0x0000000d100075a7 */ /* 0x000326000800017f */
[----:B----4-:R-:W-:Y:S05]  /*8f30*/  @!P0 NANOSLEEP.SYNCS 0x989680 ;  /* 0x009896800000895d */ /* 0x010fea0003900000 */
[----:B------:R-:W4:Y:S02]  /*8f40*/  @!P0 SYNCS.PHASECHK.TRANS64 P0, [R16+URZ], R13 ;  /* 0x0000000d100085a7 */ /* 0x000f24000800007f */
[----:B----4-:R-:W-:Y:S05]  /*8f50*/  @!P0 BRA `(.L_x_28) ;  /* 0xfffffffc00ec8947 */ /* 0x010fea000383ffff */
[----:B------:R-:W-:Y:S05]  /*8f60*/  BRA `(.L_x_27) ;  /* 0xffffff9000bc7947 */ /* 0x000fea000383ffff */
.L_x_145:
[----:B------:R-:W-:Y:S01]  /*8f70*/  BSSY B1, `(.L_x_183) ;  /* 0x0000006000017945 */ /* 0x000fe20003800000 */
[----:B------:R-:W-:-:S07]  /*8f80*/  IMAD.MOV.U32 R7, RZ, RZ, -0x1 ;  /* 0xffffffffff077424 */ /* 0x000fce00078e00ff */
[----:B------:R-:W-:Y:S05]  /*8f90*/  WARPSYNC.COLLECTIVE R7, `(.L_x_184) ;  /* 0x00000000070c7348 */ /* 0x000fea0003c00000 */
[----:B------:R-:W-:Y:S02]  /*8fa0*/  ELECT P0, UR62, PT ;  /* 0x00000000003e782f */ /* 0x000fe40003800000 */
[----:B------:R-:W-:Y:S01]  /*8fb0*/  MOV R7, UR62 ;  /* 0x0000003e00077c02 */ /* 0x000fe20008000f00 */
[----:B------:R-:W-:Y:S10]  /*8fc0*/  ENDCOLLECTIVE ;  /* 0x000000000000791b */ /* 0x000ff40003800000 */
.L_x_184:
[----:B------:R-:W-:Y:S05]  /*8fd0*/  BSYNC B1 ;  /* 0x0000000000017941 */ /* 0x000fea0003800000 */
.L_x_183:
[----:B------:R-:W-:Y:S05]  /*8fe0*/  BRA `(.L_x_185) ;  /* 0xffffffe400947947 */ /* 0x000fea000383ffff */
.L_x_148:
[----:B-1----:R1:W2:Y:S02]  /*8ff0*/  SYNCS.PHASECHK.TRANS64.TRYWAIT P0, [R20+URZ+0xb8], R9 ;  /* 0x0000b809140075a7 */ /* 0x0022a4000800017f */
[----:B--2---:R-:W-:Y:S05]  /*9000*/  @!P0 NANOSLEEP.SYNCS 0x989680 ;  /* 0x009896800000895d */ /* 0x004fea0003900000 */
[----:B------:R-:W2:Y:S02]  /*9010*/  @!P0 SYNCS.PHASECHK.TRANS64 P0, [R20+URZ+0xb8], R9 ;  /* 0x0000b809140085a7 */ /* 0x000ea4000800007f */
[----:B--2---:R-:W-:Y:S05]  /*9020*/  @!P0 BRA `(.L_x_148) ;  /* 0xfffffffc00f08947 */ /* 0x004fea000383ffff */
[----:B------:R-:W-:Y:S05]  /*9030*/  BRA `(.L_x_186) ;  /* 0xffffffe400d07947 */ /* 0x000fea000383ffff */
.L_x_156:
[----:B------:R-:W-:Y:S01]  /*9040*/  BSSY B0, `(.L_x_187) ;  /* 0x0000006000007945 */ /* 0x000fe20003800000 */
[----:B------:R-:W-:-:S07]  /*9050*/  IMAD.MOV.U32 R7, RZ, RZ, -0x1 ;  /* 0xffffffffff077424 */ /* 0x000fce00078e00ff */
[----:B------:R-:W-:Y:S05]  /*9060*/  WARPSYNC.COLLECTIVE R7, `(.L_x_188) ;  /* 0x00000000070c7348 */ /* 0x000fea0003c00000 */
[----:B------:R-:W-:Y:S02]  /*9070*/  ELECT P0, UR62, PT ;  /* 0x00000000003e782f */ /* 0x000fe40003800000 */
[----:B------:R-:W-:Y:S01]  /*9080*/  MOV R7, UR62 ;  /* 0x0000003e00077c02 */ /* 0x000fe20008000f00 */
[----:B------:R-:W-:Y:S10]  /*9090*/  ENDCOLLECTIVE ;  /* 0x000000000000791b */ /* 0x000ff40003800000 */
.L_x_188:
[----:B------:R-:W-:Y:S05]  /*90a0*/  BSYNC B0 ;  /* 0x0000000000007941 */ /* 0x000fea0003800000 */
.L_x_187:
[----:B------:R-:W-:Y:S05]  /*90b0*/  BRA `(.L_x_189) ;  /* 0xfffffff0001c7947 */ /* 0x000fea000383ffff */
.L_x_160:
[----:B0-----:R0:W1:Y:S02]  /*90c0*/  SYNCS.PHASECHK.TRANS64.TRYWAIT P0, [R6+URZ], R3 ;  /* 0x00000003060075a7 */ /* 0x001064000800017f */
[----:B-1----:R-:W-:Y:S05]  /*90d0*/  @!P0 NANOSLEEP.SYNCS 0x989680 ;  /* 0x009896800000895d */ /* 0x002fea0003900000 */
[----:B------:R-:W1:Y:S02]  /*90e0*/  @!P0 SYNCS.PHASECHK.TRANS64 P0, [R6+URZ], R3 ;  /* 0x00000003060085a7 */ /* 0x000e64000800007f */
[----:B-1----:R-:W-:Y:S05]  /*90f0*/  @!P0 BRA `(.L_x_160) ;  /* 0xfffffffc00f08947 */ /* 0x002fea000383ffff */
[----:B------:R-:W-:Y:S05]  /*9100*/  BRA `(.L_x_190) ;  /* 0xfffffff0005c7947 */ /* 0x000fea000383ffff */
.L_x_161:
[----:B0-----:R0:W1:Y:S02]  /*9110*/  SYNCS.PHASECHK.TRANS64.TRYWAIT P0, [R7+URZ], R4 ;  /* 0x00000004070075a7 */ /* 0x001064000800017f */
[----:B-1----:R-:W-:Y:S05]  /*9120*/  @!P0 NANOSLEEP.SYNCS 0x989680 ;  /* 0x009896800000895d */ /* 0x002fea0003900000 */
[----:B------:R-:W1:Y:S02]  /*9130*/  @!P0 SYNCS.PHASECHK.TRANS64 P0, [R7+URZ], R4 ;  /* 0x00000004070085a7 */ /* 0x000e64000800007f */
[----:B-1----:R-:W-:Y:S05]  /*9140*/  @!P0 BRA `(.L_x_161) ;  /* 0xfffffffc00f08947 */ /* 0x002fea000383ffff */
[----:B------:R-:W-:Y:S05]  /*9150*/  BRA `(.L_x_191) ;  /* 0xfffffff0006c7947 */ /* 0x000fea000383ffff */
.L_x_162:
[----:B0-----:R0:W1:Y:S02]  /*9160*/  SYNCS.PHASECHK.TRANS64.TRYWAIT P0, [R6+URZ], R5 ;  /* 0x00000005060075a7 */ /* 0x001064000800017f */
[----:B-1----:R-:W-:Y:S05]  /*9170*/  @!P0 NANOSLEEP.SYNCS 0x989680 ;  /* 0x009896800000895d */ /* 0x002fea0003900000 */
[----:B------:R-:W1:Y:S02]  /*9180*/  @!P0 SYNCS.PHASECHK.TRANS64 P0, [R6+URZ], R5 ;  /* 0x00000005060085a7 */ /* 0x000e64000800007f */
[----:B-1----:R-:W-:Y:S05]  /*9190*/  @!P0 BRA `(.L_x_162) ;  /* 0xfffffffc00f08947 */ /* 0x002fea000383ffff */
[----:B------:R-:W-:Y:S05]  /*91a0*/  BRA `(.L_x_192) ;  /* 0xfffffff0007c7947 */ /* 0x000fea000383ffff */
.L_x_163:
[----:B0-----:R0:W1:Y:S02]  /*91b0*/  SYNCS.PHASECHK.TRANS64.TRYWAIT P0, [R9+URZ], R4 ;  /* 0x00000004090075a7 */ /* 0x001064000800017f */
[----:B-1----:R-:W-:Y:S05]  /*91c0*/  @!P0 NANOSLEEP.SYNCS 0x989680 ;  /* 0x009896800000895d */ /* 0x002fea0003900000 */
[----:B------:R-:W1:Y:S02]  /*91d0*/  @!P0 SYNCS.PHASECHK.TRANS64 P0, [R9+URZ], R4 ;  /* 0x00000004090085a7 */ /* 0x000e64000800007f */
[----:B-1----:R-:W-:Y:S05]  /*91e0*/  @!P0 BRA `(.L_x_163) ;  /* 0xfffffffc00f08947 */ /* 0x002fea000383ffff */
[----:B------:R-:W-:Y:S05]  /*91f0*/  BRA `(.L_x_193) ;  /* 0xfffffff0008c7947 */ /* 0x000fea000383ffff */
.L_x_164:
[----:B0-----:R0:W1:Y:S02]  /*9200*/  SYNCS.PHASECHK.TRANS64.TRYWAIT P0, [R6+URZ], R5 ;  /* 0x00000005060075a7 */ /* 0x001064000800017f */
[----:B-1----:R-:W-:Y:S05]  /*9210*/  @!P0 NANOSLEEP.SYNCS 0x989680 ;  /* 0x009896800000895d */ /* 0x002fea0003900000 */
[----:B------:R-:W1:Y:S02]  /*9220*/  @!P0 SYNCS.PHASECHK.TRANS64 P0, [R6+URZ], R5 ;  /* 0x00000005060085a7 */ /* 0x000e64000800007f */
[----:B-1----:R-:W-:Y:S05]  /*9230*/  @!P0 BRA `(.L_x_164) ;  /* 0xfffffffc00f08947 */ /* 0x002fea000383ffff */
[----:B------:R-:W-:Y:S05]  /*9240*/  BRA `(.L_x_194) ;  /* 0xfffffff0009c7947 */ /* 0x000fea000383ffff */
.L_x_165:
[----:B0-----:R0:W1:Y:S02]  /*9250*/  SYNCS.PHASECHK.TRANS64.TRYWAIT P0, [R9+URZ], R4 ;  /* 0x00000004090075a7 */ /* 0x001064000800017f */
[----:B-1----:R-:W-:Y:S05]  /*9260*/  @!P0 NANOSLEEP.SYNCS 0x989680 ;  /* 0x009896800000895d */ /* 0x002fea0003900000 */
[----:B------:R-:W1:Y:S02]  /*9270*/  @!P0 SYNCS.PHASECHK.TRANS64 P0, [R9+URZ], R4 ;  /* 0x00000004090085a7 */ /* 0x000e64000800007f */
[----:B-1----:R-:W-:Y:S05]  /*9280*/  @!P0 BRA `(.L_x_165) ;  /* 0xfffffffc00f08947 */ /* 0x002fea000383ffff */
[----:B------:R-:W-:Y:S05]  /*9290*/  BRA `(.L_x_195) ;  /* 0xfffffff000ac7947 */ /* 0x000fea000383ffff */
.L_x_166:
[----:B0-----:R0:W1:Y:S02]  /*92a0*/  SYNCS.PHASECHK.TRANS64.TRYWAIT P0, [R6+URZ], R5 ;  /* 0x00000005060075a7 */ /* 0x001064000800017f */
[----:B-1----:R-:W-:Y:S05]  /*92b0*/  @!P0 NANOSLEEP.SYNCS 0x989680 ;  /* 0x009896800000895d */ /* 0x002fea0003900000 */
[----:B------:R-:W1:Y:S02]  /*92c0*/  @!P0 SYNCS.PHASECHK.TRANS64 P0, [R6+URZ], R5 ;  /* 0x00000005060085a7 */ /* 0x000e64000800007f */
[----:B-1----:R-:W-:Y:S05]  /*92d0*/  @!P0 BRA `(.L_x_166) ;  /* 0xfffffffc00f08947 */ /* 0x002fea000383ffff */
[----:B------:R-:W-:Y:S05]  /*92e0*/  BRA `(.L_x_196) ;  /* 0xfffffff000bc7947 */ /* 0x000fea000383ffff */
.L_x_167:
[----:B0-----:R0:W1:Y:S02]  /*92f0*/  SYNCS.PHASECHK.TRANS64.TRYWAIT P0, [R9+URZ], R4 ;  /* 0x00000004090075a7 */ /* 0x001064000800017f */
[----:B-1----:R-:W-:Y:S05]  /*9300*/  @!P0 NANOSLEEP.SYNCS 0x989680 ;  /* 0x009896800000895d */ /* 0x002fea0003900000 */
[----:B------:R-:W1:Y:S02]  /*9310*/  @!P0 SYNCS.PHASECHK.TRANS64 P0, [R9+URZ], R4 ;  /* 0x00000004090085a7 */ /* 0x000e64000800007f */
[----:B-1----:R-:W-:Y:S05]  /*9320*/  @!P0 BRA `(.L_x_167) ;  /* 0xfffffffc00f08947 */ /* 0x002fea000383ffff */
[----:B------:R-:W-:Y:S05]  /*9330*/  BRA `(.L_x_197) ;  /* 0xfffffff000cc7947 */ /* 0x000fea000383ffff */
.L_x_168:
[----:B0-----:R0:W1:Y:S02]  /*9340*/  SYNCS.PHASECHK.TRANS64.TRYWAIT P0, [R6+URZ], R5 ;  /* 0x00000005060075a7 */ /* 0x001064000800017f */
[----:B-1----:R-:W-:Y:S05]  /*9350*/  @!P0 NANOSLEEP.SYNCS 0x989680 ;  /* 0x009896800000895d */ /* 0x002fea0003900000 */
[----:B------:R-:W1:Y:S02]  /*9360*/  @!P0 SYNCS.PHASECHK.TRANS64 P0, [R6+URZ], R5 ;  /* 0x00000005060085a7 */ /* 0x000e64000800007f */
[----:B-1----:R-:W-:Y:S05]  /*9370*/  @!P0 BRA `(.L_x_168) ;  /* 0xfffffffc00f08947 */ /* 0x002fea000383ffff */
[----:B------:R-:W-:Y:S05]  /*9380*/  BRA `(.L_x_198) ;  /* 0xfffffff000dc7947 */ /* 0x000fea000383ffff */
.L_x_169:
[----:B0-----:R0:W1:Y:S02]  /*9390*/  SYNCS.PHASECHK.TRANS64.TRYWAIT P0, [R9+URZ], R4 ;  /* 0x00000004090075a7 */ /* 0x001064000800017f */
[----:B-1----:R-:W-:Y:S05]  /*93a0*/  @!P0 NANOSLEEP.SYNCS 0x989680 ;  /* 0x009896800000895d */ /* 0x002fea0003900000 */
[----:B------:R-:W1:Y:S02]  /*93b0*/  @!P0 SYNCS.PHASECHK.TRANS64 P0, [R9+URZ], R4 ;  /* 0x00000004090085a7 */ /* 0x000e64000800007f */
[----:B-1----:R-:W-:Y:S05]  /*93c0*/  @!P0 BRA `(.L_x_169) ;  /* 0xfffffffc00f08947 */ /* 0x002fea000383ffff */
[----:B------:R-:W-:Y:S05]  /*93d0*/  BRA `(.L_x_199) ;  /* 0xfffffff000ec7947 */ /* 0x000fea000383ffff */
.L_x_170:
[----:B0-----:R0:W1:Y:S02]  /*93e0*/  SYNCS.PHASECHK.TRANS64.TRYWAIT P0, [R6+URZ], R5 ;  /* 0x00000005060075a7 */ /* 0x001064000800017f */
[----:B-1----:R-:W-:Y:S05]  /*93f0*/  @!P0 NANOSLEEP.SYNCS 0x989680 ;  /* 0x009896800000895d */ /* 0x002fea0003900000 */
[----:B------:R-:W1:Y:S02]  /*9400*/  @!P0 SYNCS.PHASECHK.TRANS64 P0, [R6+URZ], R5 ;  /* 0x00000005060085a7 */ /* 0x000e64000800007f */
[----:B-1----:R-:W-:Y:S05]  /*9410*/  @!P0 BRA `(.L_x_170) ;  /* 0xfffffffc00f08947 */ /* 0x002fea000383ffff */
[----:B------:R-:W-:Y:S05]  /*9420*/  BRA `(.L_x_200) ;  /* 0xfffffff000fc7947 */ /* 0x000fea000383ffff */
.L_x_171:
[----:B0-----:R0:W1:Y:S02]  /*9430*/  SYNCS.PHASECHK.TRANS64.TRYWAIT P0, [R9+URZ], R4 ;  /* 0x00000004090075a7 */ /* 0x001064000800017f */
[----:B-1----:R-:W-:Y:S05]  /*9440*/  @!P0 NANOSLEEP.SYNCS 0x989680 ;  /* 0x009896800000895d */ /* 0x002fea0003900000 */
[----:B------:R-:W1:Y:S02]  /*9450*/  @!P0 SYNCS.PHASECHK.TRANS64 P0, [R9+URZ], R4 ;  /* 0x00000004090085a7 */ /* 0x000e64000800007f */
[----:B-1----:R-:W-:Y:S05]  /*9460*/  @!P0 BRA `(.L_x_171) ;  /* 0xfffffffc00f08947 */ /* 0x002fea000383ffff */
[----:B------:R-:W-:Y:S05]  /*9470*/  BRA `(.L_x_201) ;  /* 0xfffffff4000c7947 */ /* 0x000fea000383ffff */
.L_x_172:
[----:B0-----:R0:W1:Y:S02]  /*9480*/  SYNCS.PHASECHK.TRANS64.TRYWAIT P0, [R6+URZ], R5 ;  /* 0x00000005060075a7 */ /* 0x001064000800017f */
[----:B-1----:R-:W-:Y:S05]  /*9490*/  @!P0 NANOSLEEP.SYNCS 0x989680 ;  /* 0x009896800000895d */ /* 0x002fea0003900000 */
[----:B------:R-:W1:Y:S02]  /*94a0*/  @!P0 SYNCS.PHASECHK.TRANS64 P0, [R6+URZ], R5 ;  /* 0x00000005060085a7 */ /* 0x000e64000800007f */
[----:B-1----:R-:W-:Y:S05]  /*94b0*/  @!P0 BRA `(.L_x_172) ;  /* 0xfffffffc00f08947 */ /* 0x002fea000383ffff */
[----:B------:R-:W-:Y:S05]  /*94c0*/  BRA `(.L_x_202) ;  /* 0xfffffff4001c7947 */ /* 0x000fea000383ffff */
.L_x_173:
[----:B0-----:R0:W1:Y:S02]  /*94d0*/  SYNCS.PHASECHK.TRANS64.TRYWAIT P0, [R9+URZ], R4 ;  /* 0x00000004090075a7 */ /* 0x001064000800017f */
[----:B-1----:R-:W-:Y:S05]  /*94e0*/  @!P0 NANOSLEEP.SYNCS 0x989680 ;  /* 0x009896800000895d */ /* 0x002fea0003900000 */
[----:B------:R-:W1:Y:S02]  /*94f0*/  @!P0 SYNCS.PHASECHK.TRANS64 P0, [R9+URZ], R4 ;  /* 0x00000004090085a7 */ /* 0x000e64000800007f */
[----:B-1----:R-:W-:Y:S05]  /*9500*/  @!P0 BRA `(.L_x_173) ;  /* 0xfffffffc00f08947 */ /* 0x002fea000383ffff */
[----:B------:R-:W-:Y:S05]  /*9510*/  BRA `(.L_x_203) ;  /* 0xfffffff4002c7947 */ /* 0x000fea000383ffff */
.L_x_174:
[----:B0-----:R0:W1:Y:S02]  /*9520*/  SYNCS.PHASECHK.TRANS64.TRYWAIT P0, [R6+URZ], R5 ;  /* 0x00000005060075a7 */ /* 0x001064000800017f */
[----:B-1----:R-:W-:Y:S05]  /*9530*/  @!P0 NANOSLEEP.SYNCS 0x989680 ;  /* 0x009896800000895d */ /* 0x002fea0003900000 */
[----:B------:R-:W1:Y:S02]  /*9540*/  @!P0 SYNCS.PHASECHK.TRANS64 P0, [R6+URZ], R5 ;  /* 0x00000005060085a7 */ /* 0x000e64000800007f */
[----:B-1----:R-:W-:Y:S05]  /*9550*/  @!P0 BRA `(.L_x_174) ;  /* 0xfffffffc00f08947 */ /* 0x002fea000383ffff */
[----:B------:R-:W-:Y:S05]  /*9560*/  BRA `(.L_x_204) ;  /* 0xfffffff4003c7947 */ /* 0x000fea000383ffff */
.L_x_175:
[----:B0-----:R0:W1:Y:S02]  /*9570*/  SYNCS.PHASECHK.TRANS64.TRYWAIT P0, [R9+URZ], R4 ;  /* 0x00000004090075a7 */ /* 0x001064000800017f */
[----:B-1----:R-:W-:Y:S05]  /*9580*/  @!P0 NANOSLEEP.SYNCS 0x989680 ;  /* 0x009896800000895d */ /* 0x002fea0003900000 */
[----:B------:R-:W1:Y:S02]  /*9590*/  @!P0 SYNCS.PHASECHK.TRANS64 P0, [R9+URZ], R4 ;  /* 0x00000004090085a7 */ /* 0x000e64000800007f */
[----:B-1----:R-:W-:Y:S05]  /*95a0*/  @!P0 BRA `(.L_x_175) ;  /* 0xfffffffc00f08947 */ /* 0x002fea000383ffff */
[----:B------:R-:W-:Y:S05]  /*95b0*/  BRA `(.L_x_205) ;  /* 0xfffffff4004c7947 */ /* 0x000fea000383ffff */
.L_x_176:
[----:B0-----:R0:W1:Y:S02]  /*95c0*/  SYNCS.PHASECHK.TRANS64.TRYWAIT P0, [R6+URZ], R5 ;  /* 0x00000005060075a7 */ /* 0x001064000800017f */
[----:B-1----:R-:W-:Y:S05]  /*95d0*/  @!P0 NANOSLEEP.SYNCS 0x989680 ;  /* 0x009896800000895d */ /* 0x002fea0003900000 */
[----:B------:R-:W1:Y:S02]  /*95e0*/  @!P0 SYNCS.PHASECHK.TRANS64 P0, [R6+URZ], R5 ;  /* 0x00000005060085a7 */ /* 0x000e64000800007f */
[----:B-1----:R-:W-:Y:S05]  /*95f0*/  @!P0 BRA `(.L_x_176) ;  /* 0xfffffffc00f08947 */ /* 0x002fea000383ffff */
[----:B------:R-:W-:Y:S05]  /*9600*/  BRA `(.L_x_206) ;  /* 0xfffffff4005c7947 */ /* 0x000fea000383ffff */
.L_x_177:
[----:B0-----:R0:W1:Y:S02]  /*9610*/  SYNCS.PHASECHK.TRANS64.TRYWAIT P0, [R9+URZ], R4 ;  /* 0x00000004090075a7 */ /* 0x001064000800017f */
[----:B-1----:R-:W-:Y:S05]  /*9620*/  @!P0 NANOSLEEP.SYNCS 0x989680 ;  /* 0x009896800000895d */ /* 0x002fea0003900000 */
[----:B------:R-:W1:Y:S02]  /*9630*/  @!P0 SYNCS.PHASECHK.TRANS64 P0, [R9+URZ], R4 ;  /* 0x00000004090085a7 */ /* 0x000e64000800007f */
[----:B-1----:R-:W-:Y:S05]  /*9640*/  @!P0 BRA `(.L_x_177) ;  /* 0xfffffffc00f08947 */ /* 0x002fea000383ffff */
[----:B------:R-:W-:Y:S05]  /*9650*/  BRA `(.L_x_207) ;  /* 0xfffffff4006c7947 */ /* 0x000fea000383ffff */
.L_x_178:
[----:B0-----:R0:W1:Y:S02]  /*9660*/  SYNCS.PHASECHK.TRANS64.TRYWAIT P0, [R6+URZ], R5 ;  /* 0x00000005060075a7 */ /* 0x001064000800017f */
[----:B-1----:R-:W-:Y:S05]  /*9670*/  @!P0 NANOSLEEP.SYNCS 0x989680 ;  /* 0x009896800000895d */ /* 0x002fea0003900000 */
[----:B------:R-:W1:Y:S02]  /*9680*/  @!P0 SYNCS.PHASECHK.TRANS64 P0, [R6+URZ], R5 ;  /* 0x00000005060085a7 */ /* 0x000e64000800007f */
[----:B-1----:R-:W-:Y:S05]  /*9690*/  @!P0 BRA `(.L_x_178) ;  /* 0xfffffffc00f08947 */ /* 0x002fea000383ffff */
[----:B------:R-:W-:Y:S05]  /*96a0*/  BRA `(.L_x_208) ;  /* 0xfffffff4007c7947 */ /* 0x000fea000383ffff */
.L_x_179:
[----:B0-----:R0:W1:Y:S02]  /*96b0*/  SYNCS.PHASECHK.TRANS64.TRYWAIT P0, [R9+URZ], R4 ;  /* 0x00000004090075a7 */ /* 0x001064000800017f */
[----:B-1----:R-:W-:Y:S05]  /*96c0*/  @!P0 NANOSLEEP.SYNCS 0x989680 ;  /* 0x009896800000895d */ /* 0x002fea0003900000 */
[----:B------:R-:W1:Y:S02]  /*96d0*/  @!P0 SYNCS.PHASECHK.TRANS64 P0, [R9+URZ], R4 ;  /* 0x00000004090085a7 */ /* 0x000e64000800007f */
[----:B-1----:R-:W-:Y:S05]  /*96e0*/  @!P0 BRA `(.L_x_179) ;  /* 0xfffffffc00f08947 */ /* 0x002fea000383ffff */
[----:B------:R-:W-:Y:S05]  /*96f0*/  BRA `(.L_x_209) ;  /* 0xfffffff4008c7947 */ /* 0x000fea000383ffff */
.L_x_180:
[----:B0-----:R0:W1:Y:S02]  /*9700*/  SYNCS.PHASECHK.TRANS64.TRYWAIT P0, [R10+URZ], R5 ;  /* 0x000000050a0075a7 */ /* 0x001064000800017f */
[----:B-1----:R-:W-:Y:S05]  /*9710*/  @!P0 NANOSLEEP.SYNCS 0x989680 ;  /* 0x009896800000895d */ /* 0x002fea0003900000 */
[----:B------:R-:W1:Y:S02]  /*9720*/  @!P0 SYNCS.PHASECHK.TRANS64 P0, [R10+URZ], R5 ;  /* 0x000000050a0085a7 */ /* 0x000e64000800007f */
[----:B-1----:R-:W-:Y:S05]  /*9730*/  @!P0 BRA `(.L_x_180) ;  /* 0xfffffffc00f08947 */ /* 0x002fea000383ffff */
[----:B------:R-:W-:Y:S05]  /*9740*/  BRA `(.L_x_210) ;  /* 0xfffffff4009c7947 */ /* 0x000fea000383ffff */
.L_x_181:
[----:B-1----:R1:W2:Y:S02]  /*9750*/  SYNCS.PHASECHK.TRANS64.TRYWAIT P0, [R11+URZ], R6 ;  /* 0x000000060b0075a7 */ /* 0x0022a4000800017f */
[----:B--2---:R-:W-:Y:S05]  /*9760*/  @!P0 NANOSLEEP.SYNCS 0x989680 ;  /* 0x009896800000895d */ /* 0x004fea0003900000 */
[----:B------:R-:W2:Y:S02]  /*9770*/  @!P0 SYNCS.PHASECHK.TRANS64 P0, [R11+URZ], R6 ;  /* 0x000000060b0085a7 */ /* 0x000ea4000800007f */
[----:B--2---:R-:W-:Y:S05]  /*9780*/  @!P0 BRA `(.L_x_181) ;  /* 0xfffffffc00f08947 */ /* 0x004fea000383ffff */
[----:B------:R-:W-:Y:S05]  /*9790*/  BRA `(.L_x_211) ;  /* 0xfffffff400a47947 */ /* 0x000fea000383ffff */
.L_x_212:
[----:B------:R-:W-:-:S00]  /*97a0*/  BRA `(.L_x_212) ;  /* 0xfffffffc00fc7947 */ /* 0x000fc0000383ffff */
[----:B------:R-:W-:-:S00]  /*97b0*/  NOP ;  /* 0x0000000000007918 */ /* 0x000fc00000000000 */
        /* <DEDUP_REMOVED lines=12> */
.L_x_213:


//--------------------- .nv.shared._ZN7cutlass13device_kernelINS_4gemm6kernel13GemmUniversalIN4cute5tupleIJiiiiEEENS1_10collective13CollectiveMmaINS1_37MainloopSm90TmaGmmaWarpSpecializedFP8ILi23ENS5_IJNS4_1CILi2EEENSA_ILi1EEESC_EEENS1_35KernelTmaWarpSpecializedCooperativeEEENS5_IJNSA_ILi256EEENSA_ILi48EEENSA_ILi32EEEEEENS_12float_e4m3_tENS5_IJlSC_lEEESK_SL_NS4_8TiledMMAINS4_8MMA_AtomIJNS4_4SM904GMMA30MMA_64x16x32_F32E4M3E4M3_SS_TNILNSP_7ScaleInE1ELSR_1EEEEEENS4_6LayoutISD_NS5_IJSC_NSA_ILi0EEESV_EEEEENS5_IJNS4_10UnderscoreESY_SY_EEEEENS4_13SM90_TMA_LOADENS4_14ComposedLayoutINS4_7SwizzleILi1ELi4ELi3EEENS4_18smem_ptr_flag_bitsILi8EEENSU_INS5_IJNSA_ILi8EEESI_EEENS5_IJSI_SC_EEEEEEEvNS4_8identityENS4_23SM90_TMA_LOAD_MULTICASTES1B_vS1C_EENS_8epilogue10collective6detail29Sm90TmaWarpSpecializedAdapterINS1G_15DefaultEpilogueISK_SL_SL_NS1F_6thread17LinearCombinationISK_Li1EffLNS1K_9ScaleType4KindE0ELNS_15FloatRoundStyleE2ESK_EENS1_15EpilogueDefaultEEEEEvvEEEEvNT_6ParamsE --------------------------
	.section	.nv.shared._ZN7cutlass13device_kernelINS_4gemm6kernel13GemmUniversalIN4cute5tupleIJiiiiEEENS1_10collective13CollectiveMmaINS1_37MainloopSm90TmaGmmaWarpSpecializedFP8ILi23ENS5_IJNS4_1CILi2EEENSA_ILi1EEESC_EEENS1_35KernelTmaWarpSpecializedCooperativeEEENS5_IJNSA_ILi256EEENSA_ILi48EEENSA_ILi32EEEEEENS_12float_e4m3_tENS5_IJlSC_lEEESK_SL_NS4_8TiledMMAINS4_8MMA_AtomIJNS4_4SM904GMMA30MMA_64x16x32_F32E4M3E4M3_SS_TNILNSP_7ScaleInE1ELSR_1EEEEEENS4_6LayoutISD_NS5_IJSC_NSA_ILi0EEESV_EEEEENS5_IJNS4_10UnderscoreESY_SY_EEEEENS4_13SM90_TMA_LOADENS4_14ComposedLayoutINS4_7SwizzleILi1ELi4ELi3EEENS4_18smem_ptr_flag_bitsILi8EEENSU_INS5_IJNSA_ILi8EEESI_EEENS5_IJSI_SC_EEEEEEEvNS4_8identityENS4_23SM90_TMA_LOAD_MULTICASTES1B_vS1C_EENS_8epilogue10collective6detail29Sm90TmaWarpSpecializedAdapterINS1G_15DefaultEpilogueISK_SL_SL_NS1F_6thread17LinearCombinationISK_Li1EffLNS1K_9ScaleType4KindE0ELNS_15FloatRoundStyleE2ESK_EENS1_15EpilogueDefaultEEEEEvvEEEEvNT_6ParamsE,"aw",@nobits
	.sectionflags	@""
	.align	16
	.zero		1024


//--------------------- .nv.shared.reserved.0     --------------------------
	.section	.nv.shared.reserved.0,"aw",@nobits
	.weak		__nv_reservedSMEM_offset_0_alias
	.size		__nv_reservedSMEM_offset_0_alias, 0, 0
	.other		__nv_reservedSMEM_offset_0_alias,@"STO_CUDA_RESERVED_SHARED STV_DEFAULT"
__nv_reservedSMEM_offset_0_alias:
	.zero		0


//--------------------- .nv.global                --------------------------
	.section	.nv.global,"aw",@nobits
.nv.global:
	.type		_ZN39_INTERNAL_fdec96cd_4_k_cu_765798da_60464cute1_E,@object
	.size		_ZN39_INTERNAL_fdec96cd_4_k_cu_765798da_60464cute1_E,(_ZN39_INTERNAL_fdec96cd_4_k_cu_765798da_60464cuda3std3__45__cpo6cbeginE - _ZN39_INTERNAL_fdec96cd_4_k_cu_765798da_60464cute1_E)
_ZN39_INTERNAL_fdec96cd_4_k_cu_765798da_60464cute1_E:
	.zero		1
	.type		_ZN39_INTERNAL_fdec96cd_4_k_cu_765798da_60464cuda3std3__45__cpo6cbeginE,@object
	.size		_ZN39_INTERNAL_fdec96cd_4_k_cu_765798da_60464cuda3std3__45__cpo6cbeginE,(_ZN39_INTERNAL_fdec96cd_4_k_cu_765798da_60464cuda3std3__48in_placeE - _ZN39_INTERNAL_fdec96cd_4_k_cu_765798da_60464cuda3std3__45__cpo6cbeginE)
_ZN39_INTERNAL_fdec96cd_4_k_cu_765798da_60464cuda3std3__45__cpo6cbeginE:
	.zero		1
	.type		_ZN39_INTERNAL_fdec96cd_4_k_cu_765798da_60464cuda3std3__48in_placeE,@object
	.size		_ZN39_INTERNAL_fdec96cd_4_k_cu_765798da_60464cuda3std3__48in_placeE,(_ZN39_INTERNAL_fdec96cd_4_k_cu_765798da_60464cuda3std6ranges3__45__cpo9iter_moveE - _ZN39_INTERNAL_fdec96cd_4_k_cu_765798da_60464cuda3std3__48in_placeE)
_ZN39_INTERNAL_fdec96cd_4_k_cu_765798da_60464cuda3std3__48in_placeE:
	.zero		1
	.type		_ZN39_INTERNAL_fdec96cd_4_k_cu_765798da_60464cuda3std6ranges3__45__cpo9iter_moveE,@object
	.size		_ZN39_INTERNAL_fdec96cd_4_k_cu_765798da_60464cuda3std6ranges3__45__cpo9iter_moveE,(_ZN39_INTERNAL_fdec96cd_4_k_cu_765798da_60464cuda3std3__45__cpo5beginE - _ZN39_INTERNAL_fdec96cd_4_k_cu_765798da_60464cuda3std6ranges3__45__cpo9iter_moveE)
_ZN39_INTERNAL_fdec96cd_4_k_cu_765798da_60464cuda3std6ranges3__45__cpo9iter_moveE:
	.zero		1
	.type		_ZN39_INTERNAL_fdec96cd_4_k_cu_765798da_60464cuda3std3__45__cpo5beginE,@object
	.size		_ZN39_INTERNAL_fdec96cd_4_k_cu_765798da_60464cuda3std3__45__cpo5beginE,(_ZN39_INTERNAL_fdec96cd_4_k_cu_765798da_60464cuda3std3__441_GLOBAL__N__fdec96cd_4_k_cu_765798da_60466ignoreE - _ZN39_INTERNAL_fdec96cd_4_k_cu_765798da_60464cuda3std3__45__cpo5beginE)
_ZN39_INTERNAL_fdec96cd_4_k_cu_765798da_60464cuda3std3__45__cpo5beginE:
	.zero		1
	.type		_ZN39_INTERNAL_fdec96cd_4_k_cu_765798da_60464cuda3std3__441_GLOBAL__N__fdec96cd_4_k_cu_765798da_60466ignoreE,@object
	.size		_ZN39_INTERNAL_fdec96cd_4_k_cu_765798da_60464cuda3std3__441_GLOBAL__N__fdec96cd_4_k_cu_765798da_60466ignoreE,(_ZN39_INTERNAL_fdec96cd_4_k_cu_765798da_60464cute7productE - _ZN39_INTERNAL_fdec96cd_4_k_cu_765798da_60464cuda3std3__441_GLOBAL__N__fdec96cd_4_k_cu_765798da_60466ignoreE)
_ZN39_INTERNAL_fdec96cd_4_k_cu_765798da_60464cuda3std3__441_GLOBAL__N__fdec96cd_4_k_cu_765798da_60466ignoreE:
	.zero		1
	.type		_ZN39_INTERNAL_fdec96cd_4_k_cu_765798da_60464cute7productE,@object
	.size		_ZN39_INTERNAL_fdec96cd_4_k_cu_765798da_60464cute7productE,(_ZN39_INTERNAL_fdec96cd_4_k_cu_765798da_60464cuda3std3__45__cpo3endE - _ZN39_INTERNAL_fdec96cd_4_k_cu_765798da_60464cute7productE)
_ZN39_INTERNAL_fdec96cd_4_k_cu_765798da_60464cute7productE:
	.zero		1
	.type		_ZN39_INTERNAL_fdec96cd_4_k_cu_765798da_60464cuda3std3__45__cpo3endE,@object
	.size		_ZN39_INTERNAL_fdec96cd_4_k_cu_765798da_60464cuda3std3__45__cpo3endE,(_ZN39_INTERNAL_fdec96cd_4_k_cu_765798da_60464cuda3std3__419piecewise_constructE - _ZN39_INTERNAL_fdec96cd_4_k_cu_765798da_60464cuda3std3__45__cpo3endE)
_ZN39_INTERNAL_fdec96cd_4_k_cu_765798da_60464cuda3std3__45__cpo3endE:
	.zero		1
	.type		_ZN39_INTERNAL_fdec96cd_4_k_cu_765798da_60464cuda3std3__419piecewise_constructE,@object
	.size		_ZN39_INTERNAL_fdec96cd_4_k_cu_765798da_60464cuda3std3__419piecewise_constructE,(_ZN39_INTERNAL_fdec96cd_4_k_cu_765798da_60464cuda3std3__45__cpo4cendE - _ZN39_INTERNAL_fdec96cd_4_k_cu_765798da_60464cuda3std3__419piecewise_constructE)
_ZN39_INTERNAL_fdec96cd_4_k_cu_765798da_60464cuda3std3__419piecewise_constructE:
	.zero		1
	.type		_ZN39_INTERNAL_fdec96cd_4_k_cu_765798da_60464cuda3std3__45__cpo4cendE,@object
	.size		_ZN39_INTERNAL_fdec96cd_4_k_cu_765798da_60464cuda3std3__45__cpo4cendE,(_ZN39_INTERNAL_fdec96cd_4_k_cu_765798da_60464cuda3std6ranges3__45__cpo4swapE - _ZN39_INTERNAL_fdec96cd_4_k_cu_765798da_60464cuda3std3__45__cpo4cendE)
_ZN39_INTERNAL_fdec96cd_4_k_cu_765798da_60464cuda3std3__45__cpo4cendE:
	.zero		1
	.type		_ZN39_INTERNAL_fdec96cd_4_k_cu_765798da_60464cuda3std6ranges3__45__cpo4swapE,@object
	.size		_ZN39_INTERNAL_fdec96cd_4_k_cu_765798da_60464cuda3std6ranges3__45__cpo4swapE,(.L_7 - _ZN39_INTERNAL_fdec96cd_4_k_cu_765798da_60464cuda3std6ranges3__45__cpo4swapE)
_ZN39_INTERNAL_fdec96cd_4_k_cu_765798da_60464cuda3std6ranges3__45__cpo4swapE:
	.zero		1
.L_7:


//--------------------- .nv.constant0._ZN7cutlass13device_kernelINS_4gemm6kernel13GemmUniversalIN4cute5tupleIJiiiiEEENS1_10collective13CollectiveMmaINS1_37MainloopSm90TmaGmmaWarpSpecializedFP8ILi23ENS5_IJNS4_1CILi2EEENSA_ILi1EEESC_EEENS1_35KernelTmaWarpSpecializedCooperativeEEENS5_IJNSA_ILi256EEENSA_ILi48EEENSA_ILi32EEEEEENS_12float_e4m3_tENS5_IJlSC_lEEESK_SL_NS4_8TiledMMAINS4_8MMA_AtomIJNS4_4SM904GMMA30MMA_64x16x32_F32E4M3E4M3_SS_TNILNSP_7ScaleInE1ELSR_1EEEEEENS4_6LayoutISD_NS5_IJSC_NSA_ILi0EEESV_EEEEENS5_IJNS4_10UnderscoreESY_SY_EEEEENS4_13SM90_TMA_LOADENS4_14ComposedLayoutINS4_7SwizzleILi1ELi4ELi3EEENS4_18smem_ptr_flag_bitsILi8EEENSU_INS5_IJNSA_ILi8EEESI_EEENS5_IJSI_SC_EEEEEEEvNS4_8identityENS4_23SM90_TMA_LOAD_MULTICASTES1B_vS1C_EENS_8epilogue10collective6detail29Sm90TmaWarpSpecializedAdapterINS1G_15DefaultEpilogueISK_SL_SL_NS1F_6thread17LinearCombinationISK_Li1EffLNS1K_9ScaleType4KindE0ELNS_15FloatRoundStyleE2ESK_EENS1_15EpilogueDefaultEEEEEvvEEEEvNT_6ParamsE --------------------------
	.section	.nv.constant0._ZN7cutlass13device_kernelINS_4gemm6kernel13GemmUniversalIN4cute5tupleIJiiiiEEENS1_10collective13CollectiveMmaINS1_37MainloopSm90TmaGmmaWarpSpecializedFP8ILi23ENS5_IJNS4_1CILi2EEENSA_ILi1EEESC_EEENS1_35KernelTmaWarpSpecializedCooperativeEEENS5_IJNSA_ILi256EEENSA_ILi48EEENSA_ILi32EEEEEENS_12float_e4m3_tENS5_IJlSC_lEEESK_SL_NS4_8TiledMMAINS4_8MMA_AtomIJNS4_4SM904GMMA30MMA_64x16x32_F32E4M3E4M3_SS_TNILNSP_7ScaleInE1ELSR_1EEEEEENS4_6LayoutISD_NS5_IJSC_NSA_ILi0EEESV_EEEEENS5_IJNS4_10UnderscoreESY_SY_EEEEENS4_13SM90_TMA_LOADENS4_14ComposedLayoutINS4_7SwizzleILi1ELi4ELi3EEENS4_18smem_ptr_flag_bitsILi8EEENSU_INS5_IJNSA_ILi8EEESI_EEENS5_IJSI_SC_EEEEEEEvNS4_8identityENS4_23SM90_TMA_LOAD_MULTICASTES1B_vS1C_EENS_8epilogue10collective6detail29Sm90TmaWarpSpecializedAdapterINS1G_15DefaultEpilogueISK_SL_SL_NS1F_6thread17LinearCombinationISK_Li1EffLNS1K_9ScaleType4KindE0ELNS_15FloatRoundStyleE2ESK_EENS1_15EpilogueDefaultEEEEEvvEEEEvNT_6ParamsE,"a",@progbits
	.sectionflags	@""
	.align	4
.nv.constant0._ZN7cutlass13device_kernelINS_4gemm6kernel13GemmUniversalIN4cute5tupleIJiiiiEEENS1_10collective13CollectiveMmaINS1_37MainloopSm90TmaGmmaWarpSpecializedFP8ILi23ENS5_IJNS4_1CILi2EEENSA_ILi1EEESC_EEENS1_35KernelTmaWarpSpecializedCooperativeEEENS5_IJNSA_ILi256EEENSA_ILi48EEENSA_ILi32EEEEEENS_12float_e4m3_tENS5_IJlSC_lEEESK_SL_NS4_8TiledMMAINS4_8MMA_AtomIJNS4_4SM904GMMA30MMA_64x16x32_F32E4M3E4M3_SS_TNILNSP_7ScaleInE1ELSR_1EEEEEENS4_6LayoutISD_NS5_IJSC_NSA_ILi0EEESV_EEEEENS5_IJNS4_10UnderscoreESY_SY_EEEEENS4_13SM90_TMA_LOADENS4_14ComposedLayoutINS4_7SwizzleILi1ELi4ELi3EEENS4_18smem_ptr_flag_bitsILi8EEENSU_INS5_IJNSA_ILi8EEESI_EEENS5_IJSI_SC_EEEEEEEvNS4_8identityENS4_23SM90_TMA_LOAD_MULTICASTES1B_vS1C_EENS_8epilogue10collective6detail29Sm90TmaWarpSpecializedAdapterINS1G_15DefaultEpilogueISK_SL_SL_NS1F_6thread17LinearCombinationISK_Li1EffLNS1K_9ScaleType4KindE0ELNS_15FloatRoundStyleE2ESK_EENS1_15EpilogueDefaultEEEEEvvEEEEvNT_6ParamsE:
	.zero		1664


//--------------------- SYMBOLS --------------------------

	.type		.nv.reservedSmem.offset0,@object
	.size		.nv.reservedSmem.offset0,0x4
